//
// Generated by NVIDIA NVVM Compiler
//
// Compiler Build ID: CL-36424714
// Cuda compilation tools, release 13.0, V13.0.88
// Based on NVVM 20.0.0
//

.version 9.0
.target sm_100
.address_size 64

	// .globl	_ZN3cub18CUB_300001_SM_10006detail11EmptyKernelIvEEvv
.global .align 1 .b8 _ZN34_INTERNAL_8c6de933_4_k_cu_e5d550964cuda3std3__45__cpo5beginE[1];
.global .align 1 .b8 _ZN34_INTERNAL_8c6de933_4_k_cu_e5d550964cuda3std3__45__cpo3endE[1];
.global .align 1 .b8 _ZN34_INTERNAL_8c6de933_4_k_cu_e5d550964cuda3std3__45__cpo6cbeginE[1];
.global .align 1 .b8 _ZN34_INTERNAL_8c6de933_4_k_cu_e5d550964cuda3std3__45__cpo4cendE[1];
.global .align 1 .b8 _ZN34_INTERNAL_8c6de933_4_k_cu_e5d550964cuda3std3__45__cpo6rbeginE[1];
.global .align 1 .b8 _ZN34_INTERNAL_8c6de933_4_k_cu_e5d550964cuda3std3__45__cpo4rendE[1];
.global .align 1 .b8 _ZN34_INTERNAL_8c6de933_4_k_cu_e5d550964cuda3std3__45__cpo7crbeginE[1];
.global .align 1 .b8 _ZN34_INTERNAL_8c6de933_4_k_cu_e5d550964cuda3std3__45__cpo5crendE[1];
.global .align 1 .b8 _ZN34_INTERNAL_8c6de933_4_k_cu_e5d550964cuda3std3__436_GLOBAL__N__8c6de933_4_k_cu_e5d550966ignoreE[1];
.global .align 1 .b8 _ZN34_INTERNAL_8c6de933_4_k_cu_e5d550964cuda3std3__419piecewise_constructE[1];
.global .align 1 .b8 _ZN34_INTERNAL_8c6de933_4_k_cu_e5d550964cuda3std3__48in_placeE[1];
.global .align 1 .b8 _ZN34_INTERNAL_8c6de933_4_k_cu_e5d550964cuda3std3__420unreachable_sentinelE[1];
.global .align 1 .b8 _ZN34_INTERNAL_8c6de933_4_k_cu_e5d550964cuda3std3__47nulloptE[1];
.global .align 1 .b8 _ZN34_INTERNAL_8c6de933_4_k_cu_e5d550964cuda3std3__48unexpectE[1];
.global .align 1 .b8 _ZN34_INTERNAL_8c6de933_4_k_cu_e5d550964cuda3std6ranges3__45__cpo4swapE[1];
.global .align 1 .b8 _ZN34_INTERNAL_8c6de933_4_k_cu_e5d550964cuda3std6ranges3__45__cpo9iter_moveE[1];
.global .align 1 .b8 _ZN34_INTERNAL_8c6de933_4_k_cu_e5d550964cuda3std6ranges3__45__cpo5beginE[1];
.global .align 1 .b8 _ZN34_INTERNAL_8c6de933_4_k_cu_e5d550964cuda3std6ranges3__45__cpo3endE[1];
.global .align 1 .b8 _ZN34_INTERNAL_8c6de933_4_k_cu_e5d550964cuda3std6ranges3__45__cpo6cbeginE[1];
.global .align 1 .b8 _ZN34_INTERNAL_8c6de933_4_k_cu_e5d550964cuda3std6ranges3__45__cpo4cendE[1];
.global .align 1 .b8 _ZN34_INTERNAL_8c6de933_4_k_cu_e5d550964cuda3std6ranges3__45__cpo7advanceE[1];
.global .align 1 .b8 _ZN34_INTERNAL_8c6de933_4_k_cu_e5d550964cuda3std6ranges3__45__cpo9iter_swapE[1];
.global .align 1 .b8 _ZN34_INTERNAL_8c6de933_4_k_cu_e5d550964cuda3std6ranges3__45__cpo4nextE[1];
.global .align 1 .b8 _ZN34_INTERNAL_8c6de933_4_k_cu_e5d550964cuda3std6ranges3__45__cpo4prevE[1];
.global .align 1 .b8 _ZN34_INTERNAL_8c6de933_4_k_cu_e5d550964cuda3std6ranges3__45__cpo4dataE[1];
.global .align 1 .b8 _ZN34_INTERNAL_8c6de933_4_k_cu_e5d550964cuda3std6ranges3__45__cpo5cdataE[1];
.global .align 1 .b8 _ZN34_INTERNAL_8c6de933_4_k_cu_e5d550964cuda3std6ranges3__45__cpo4sizeE[1];
.global .align 1 .b8 _ZN34_INTERNAL_8c6de933_4_k_cu_e5d550964cuda3std6ranges3__45__cpo5ssizeE[1];
.global .align 1 .b8 _ZN34_INTERNAL_8c6de933_4_k_cu_e5d550964cuda3std6ranges3__45__cpo8distanceE[1];
.global .align 1 .b8 _ZN34_INTERNAL_8c6de933_4_k_cu_e5d550966thrust24THRUST_300001_SM_1000_NS8cuda_cub3parE[1];
.global .align 1 .b8 _ZN34_INTERNAL_8c6de933_4_k_cu_e5d550966thrust24THRUST_300001_SM_1000_NS8cuda_cub10par_nosyncE[1];
.global .align 1 .b8 _ZN34_INTERNAL_8c6de933_4_k_cu_e5d550966thrust24THRUST_300001_SM_1000_NS6system6detail10sequential3seqE[1];
.global .align 1 .b8 _ZN34_INTERNAL_8c6de933_4_k_cu_e5d550966thrust24THRUST_300001_SM_1000_NS6system3cpp3parE[1];
.global .align 1 .b8 _ZN34_INTERNAL_8c6de933_4_k_cu_e5d550966thrust24THRUST_300001_SM_1000_NS12placeholders2_1E[1];
.global .align 1 .b8 _ZN34_INTERNAL_8c6de933_4_k_cu_e5d550966thrust24THRUST_300001_SM_1000_NS12placeholders2_2E[1];
.global .align 1 .b8 _ZN34_INTERNAL_8c6de933_4_k_cu_e5d550966thrust24THRUST_300001_SM_1000_NS12placeholders2_3E[1];
.global .align 1 .b8 _ZN34_INTERNAL_8c6de933_4_k_cu_e5d550966thrust24THRUST_300001_SM_1000_NS12placeholders2_4E[1];
.global .align 1 .b8 _ZN34_INTERNAL_8c6de933_4_k_cu_e5d550966thrust24THRUST_300001_SM_1000_NS12placeholders2_5E[1];
.global .align 1 .b8 _ZN34_INTERNAL_8c6de933_4_k_cu_e5d550966thrust24THRUST_300001_SM_1000_NS12placeholders2_6E[1];
.global .align 1 .b8 _ZN34_INTERNAL_8c6de933_4_k_cu_e5d550966thrust24THRUST_300001_SM_1000_NS12placeholders2_7E[1];
.global .align 1 .b8 _ZN34_INTERNAL_8c6de933_4_k_cu_e5d550966thrust24THRUST_300001_SM_1000_NS12placeholders2_8E[1];
.global .align 1 .b8 _ZN34_INTERNAL_8c6de933_4_k_cu_e5d550966thrust24THRUST_300001_SM_1000_NS12placeholders2_9E[1];
.global .align 1 .b8 _ZN34_INTERNAL_8c6de933_4_k_cu_e5d550966thrust24THRUST_300001_SM_1000_NS12placeholders3_10E[1];
.global .align 1 .b8 _ZN34_INTERNAL_8c6de933_4_k_cu_e5d550966thrust24THRUST_300001_SM_1000_NS3seqE[1];
.global .align 1 .b8 _ZN34_INTERNAL_8c6de933_4_k_cu_e5d550966thrust24THRUST_300001_SM_1000_NS6deviceE[1];

.visible .entry _ZN3cub18CUB_300001_SM_10006detail11EmptyKernelIvEEvv()
{


	ret;

}
	// .globl	_ZN3cub18CUB_300001_SM_10006detail8for_each13static_kernelINS2_12policy_hub_t12policy_500_tEmN6thrust24THRUST_300001_SM_1000_NS8cuda_cub6__fill7functorINS7_6detail15normal_iteratorINS7_10device_ptrIiEEEEiEEEEvT0_T1_
.visible .entry _ZN3cub18CUB_300001_SM_10006detail8for_each13static_kernelINS2_12policy_hub_t12policy_500_tEmN6thrust24THRUST_300001_SM_1000_NS8cuda_cub6__fill7functorINS7_6detail15normal_iteratorINS7_10device_ptrIiEEEEiEEEEvT0_T1_(
	.param .u64 _ZN3cub18CUB_300001_SM_10006detail8for_each13static_kernelINS2_12policy_hub_t12policy_500_tEmN6thrust24THRUST_300001_SM_1000_NS8cuda_cub6__fill7functorINS7_6detail15normal_iteratorINS7_10device_ptrIiEEEEiEEEEvT0_T1__param_0,
	.param .align 8 .b8 _ZN3cub18CUB_300001_SM_10006detail8for_each13static_kernelINS2_12policy_hub_t12policy_500_tEmN6thrust24THRUST_300001_SM_1000_NS8cuda_cub6__fill7functorINS7_6detail15normal_iteratorINS7_10device_ptrIiEEEEiEEEEvT0_T1__param_1[16]
)
.maxntid 256
{
	.reg .pred 	%p<4>;
	.reg .b16 	%rs<5>;
	.reg .b32 	%r<12>;
	.reg .b64 	%rd<16>;

	ld.param.u32 	%r3, [_ZN3cub18CUB_300001_SM_10006detail8for_each13static_kernelINS2_12policy_hub_t12policy_500_tEmN6thrust24THRUST_300001_SM_1000_NS8cuda_cub6__fill7functorINS7_6detail15normal_iteratorINS7_10device_ptrIiEEEEiEEEEvT0_T1__param_1+8];
	ld.param.u64 	%rd4, [_ZN3cub18CUB_300001_SM_10006detail8for_each13static_kernelINS2_12policy_hub_t12policy_500_tEmN6thrust24THRUST_300001_SM_1000_NS8cuda_cub6__fill7functorINS7_6detail15normal_iteratorINS7_10device_ptrIiEEEEiEEEEvT0_T1__param_1];
	ld.param.u64 	%rd5, [_ZN3cub18CUB_300001_SM_10006detail8for_each13static_kernelINS2_12policy_hub_t12policy_500_tEmN6thrust24THRUST_300001_SM_1000_NS8cuda_cub6__fill7functorINS7_6detail15normal_iteratorINS7_10device_ptrIiEEEEiEEEEvT0_T1__param_0];
	mov.u32 	%r9, %ctaid.x;
	mul.wide.u32 	%rd1, %r9, 512;
	sub.s64 	%rd2, %rd5, %rd1;
	setp.lt.u64 	%p1, %rd2, 512;
	@%p1 bra 	$L__BB1_2;
	mov.u32 	%r11, %tid.x;
	cvta.to.global.u64 	%rd11, %rd4;
	cvt.u64.u32 	%rd12, %r11;
	add.s64 	%rd13, %rd1, %rd12;
	shl.b64 	%rd14, %rd13, 2;
	add.s64 	%rd15, %rd11, %rd14;
	st.global.u32 	[%rd15], %r3;
	st.global.u32 	[%rd15+1024], %r3;
	bra.uni 	$L__BB1_6;
$L__BB1_2:
	cvta.to.global.u64 	%rd6, %rd4;
	mov.u32 	%r2, %tid.x;
	cvt.u64.u32 	%rd7, %r2;
	setp.le.u64 	%p2, %rd2, %rd7;
	add.s64 	%rd8, %rd1, %rd7;
	shl.b64 	%rd9, %rd8, 2;
	add.s64 	%rd3, %rd6, %rd9;
	@%p2 bra 	$L__BB1_4;
	st.global.u32 	[%rd3], %r3;
$L__BB1_4:
	add.s32 	%r10, %r2, 256;
	cvt.u64.u32 	%rd10, %r10;
	setp.le.u64 	%p3, %rd2, %rd10;
	@%p3 bra 	$L__BB1_6;
	st.global.u32 	[%rd3+1024], %r3;
$L__BB1_6:
	ret;

}
	// .globl	_ZN3cub18CUB_300001_SM_10006detail8for_each13static_kernelINS2_12policy_hub_t12policy_500_tEmN6thrust24THRUST_300001_SM_1000_NS8cuda_cub20__uninitialized_fill7functorINS7_10device_ptrIiEEiEEEEvT0_T1_
.visible .entry _ZN3cub18CUB_300001_SM_10006detail8for_each13static_kernelINS2_12policy_hub_t12policy_500_tEmN6thrust24THRUST_300001_SM_1000_NS8cuda_cub20__uninitialized_fill7functorINS7_10device_ptrIiEEiEEEEvT0_T1_(
	.param .u64 _ZN3cub18CUB_300001_SM_10006detail8for_each13static_kernelINS2_12policy_hub_t12policy_500_tEmN6thrust24THRUST_300001_SM_1000_NS8cuda_cub20__uninitialized_fill7functorINS7_10device_ptrIiEEiEEEEvT0_T1__param_0,
	.param .align 8 .b8 _ZN3cub18CUB_300001_SM_10006detail8for_each13static_kernelINS2_12policy_hub_t12policy_500_tEmN6thrust24THRUST_300001_SM_1000_NS8cuda_cub20__uninitialized_fill7functorINS7_10device_ptrIiEEiEEEEvT0_T1__param_1[16]
)
.maxntid 256
{
	.reg .pred 	%p<4>;
	.reg .b16 	%rs<5>;
	.reg .b32 	%r<12>;
	.reg .b64 	%rd<16>;

	ld.param.u32 	%r3, [_ZN3cub18CUB_300001_SM_10006detail8for_each13static_kernelINS2_12policy_hub_t12policy_500_tEmN6thrust24THRUST_300001_SM_1000_NS8cuda_cub20__uninitialized_fill7functorINS7_10device_ptrIiEEiEEEEvT0_T1__param_1+8];
	ld.param.u64 	%rd4, [_ZN3cub18CUB_300001_SM_10006detail8for_each13static_kernelINS2_12policy_hub_t12policy_500_tEmN6thrust24THRUST_300001_SM_1000_NS8cuda_cub20__uninitialized_fill7functorINS7_10device_ptrIiEEiEEEEvT0_T1__param_1];
	ld.param.u64 	%rd5, [_ZN3cub18CUB_300001_SM_10006detail8for_each13static_kernelINS2_12policy_hub_t12policy_500_tEmN6thrust24THRUST_300001_SM_1000_NS8cuda_cub20__uninitialized_fill7functorINS7_10device_ptrIiEEiEEEEvT0_T1__param_0];
	mov.u32 	%r9, %ctaid.x;
	mul.wide.u32 	%rd1, %r9, 512;
	sub.s64 	%rd2, %rd5, %rd1;
	setp.lt.u64 	%p1, %rd2, 512;
	@%p1 bra 	$L__BB2_2;
	mov.u32 	%r11, %tid.x;
	cvta.to.global.u64 	%rd11, %rd4;
	cvt.u64.u32 	%rd12, %r11;
	add.s64 	%rd13, %rd1, %rd12;
	shl.b64 	%rd14, %rd13, 2;
	add.s64 	%rd15, %rd11, %rd14;
	st.global.u32 	[%rd15], %r3;
	st.global.u32 	[%rd15+1024], %r3;
	bra.uni 	$L__BB2_6;
$L__BB2_2:
	cvta.to.global.u64 	%rd6, %rd4;
	mov.u32 	%r2, %tid.x;
	cvt.u64.u32 	%rd7, %r2;
	setp.le.u64 	%p2, %rd2, %rd7;
	add.s64 	%rd8, %rd1, %rd7;
	shl.b64 	%rd9, %rd8, 2;
	add.s64 	%rd3, %rd6, %rd9;
	@%p2 bra 	$L__BB2_4;
	st.global.u32 	[%rd3], %r3;
$L__BB2_4:
	add.s32 	%r10, %r2, 256;
	cvt.u64.u32 	%rd10, %r10;
	setp.le.u64 	%p3, %rd2, %rd10;
	@%p3 bra 	$L__BB2_6;
	st.global.u32 	[%rd3+1024], %r3;
$L__BB2_6:
	ret;

}
	// .globl	_ZN3cub18CUB_300001_SM_10006detail8for_each13static_kernelINS2_12policy_hub_t12policy_500_tElN6thrust24THRUST_300001_SM_1000_NS8cuda_cub6__fill7functorINS7_6detail15normal_iteratorINS7_10device_ptrIiEEEEiEEEEvT0_T1_
.visible .entry _ZN3cub18CUB_300001_SM_10006detail8for_each13static_kernelINS2_12policy_hub_t12policy_500_tElN6thrust24THRUST_300001_SM_1000_NS8cuda_cub6__fill7functorINS7_6detail15normal_iteratorINS7_10device_ptrIiEEEEiEEEEvT0_T1_(
	.param .u64 _ZN3cub18CUB_300001_SM_10006detail8for_each13static_kernelINS2_12policy_hub_t12policy_500_tElN6thrust24THRUST_300001_SM_1000_NS8cuda_cub6__fill7functorINS7_6detail15normal_iteratorINS7_10device_ptrIiEEEEiEEEEvT0_T1__param_0,
	.param .align 8 .b8 _ZN3cub18CUB_300001_SM_10006detail8for_each13static_kernelINS2_12policy_hub_t12policy_500_tElN6thrust24THRUST_300001_SM_1000_NS8cuda_cub6__fill7functorINS7_6detail15normal_iteratorINS7_10device_ptrIiEEEEiEEEEvT0_T1__param_1[16]
)
.maxntid 256
{
	.reg .pred 	%p<4>;
	.reg .b16 	%rs<5>;
	.reg .b32 	%r<12>;
	.reg .b64 	%rd<17>;

	ld.param.u32 	%r3, [_ZN3cub18CUB_300001_SM_10006detail8for_each13static_kernelINS2_12policy_hub_t12policy_500_tElN6thrust24THRUST_300001_SM_1000_NS8cuda_cub6__fill7functorINS7_6detail15normal_iteratorINS7_10device_ptrIiEEEEiEEEEvT0_T1__param_1+8];
	ld.param.u64 	%rd5, [_ZN3cub18CUB_300001_SM_10006detail8for_each13static_kernelINS2_12policy_hub_t12policy_500_tElN6thrust24THRUST_300001_SM_1000_NS8cuda_cub6__fill7functorINS7_6detail15normal_iteratorINS7_10device_ptrIiEEEEiEEEEvT0_T1__param_1];
	ld.param.u64 	%rd6, [_ZN3cub18CUB_300001_SM_10006detail8for_each13static_kernelINS2_12policy_hub_t12policy_500_tElN6thrust24THRUST_300001_SM_1000_NS8cuda_cub6__fill7functorINS7_6detail15normal_iteratorINS7_10device_ptrIiEEEEiEEEEvT0_T1__param_0];
	mov.u32 	%r9, %ctaid.x;
	mul.wide.u32 	%rd1, %r9, 512;
	sub.s64 	%rd2, %rd6, %rd1;
	setp.lt.s64 	%p1, %rd2, 512;
	@%p1 bra 	$L__BB3_2;
	mov.u32 	%r11, %tid.x;
	cvta.to.global.u64 	%rd12, %rd5;
	cvt.u64.u32 	%rd13, %r11;
	add.s64 	%rd14, %rd1, %rd13;
	shl.b64 	%rd15, %rd14, 2;
	add.s64 	%rd16, %rd12, %rd15;
	st.global.u32 	[%rd16], %r3;
	st.global.u32 	[%rd16+1024], %r3;
	bra.uni 	$L__BB3_6;
$L__BB3_2:
	cvta.to.global.u64 	%rd7, %rd5;
	mov.u32 	%r2, %tid.x;
	cvt.s64.s32 	%rd3, %rd2;
	cvt.u64.u32 	%rd8, %r2;
	setp.le.s64 	%p2, %rd3, %rd8;
	add.s64 	%rd9, %rd1, %rd8;
	shl.b64 	%rd10, %rd9, 2;
	add.s64 	%rd4, %rd7, %rd10;
	@%p2 bra 	$L__BB3_4;
	st.global.u32 	[%rd4], %r3;
$L__BB3_4:
	add.s32 	%r10, %r2, 256;
	cvt.u64.u32 	%rd11, %r10;
	setp.le.s64 	%p3, %rd3, %rd11;
	@%p3 bra 	$L__BB3_6;
	st.global.u32 	[%rd4+1024], %r3;
$L__BB3_6:
	ret;

}


// ===== COMPILED SASS (sm_100) =====

	.target	sm_100

	.elftype	@"ET_EXEC"


//--------------------- .note.nv.tkinfo           --------------------------
	.section	.note.nv.tkinfo,"",@"SHT_NOTE"
	.sectionflags	@"SHF_NOTE_NV_TKINFO"
	.tkinfo
        /*0018*/ 	.word	0x00000002
        /*0030*/ 	.string	""
        /*0030*/ 	.string	"ptxas"
        /*0030*/ 	.string	"Cuda compilation tools, release 13.0, V13.0.88"
        /*0030*/ 	.string	"Build cuda_13.0.r13.0/compiler.36424714_0"
        /*0030*/ 	.string	"-arch sm_100 -m 64 "



//--------------------- .note.nv.cuinfo           --------------------------
	.section	.note.nv.cuinfo,"",@"SHT_NOTE"
	.sectionflags	@"SHF_NOTE_NV_CUINFO"
        /*0018*/ 	.short	0x0002
        /*001a*/ 	.short	0x0064
        /*001c*/ 	.short	0x0082
	.zero		2


//--------------------- .nv.info                  --------------------------
	.section	.nv.info,"",@"SHT_CUDA_INFO"
	.align	4


	//----- nvinfo : EIATTR_REGCOUNT
	.align		4
        /*0000*/ 	.byte	0x04, 0x2f
        /*0002*/ 	.short	(.L_46 - .L_45)
	.align		4
.L_45:
        /*0004*/ 	.word	index@(_ZN3cub18CUB_300001_SM_10006detail11EmptyKernelIvEEvv)
        /*0008*/ 	.word	0x00000004


	//----- nvinfo : EIATTR_FRAME_SIZE
	.align		4
.L_46:
        /*000c*/ 	.byte	0x04, 0x11
        /*000e*/ 	.short	(.L_48 - .L_47)
	.align		4
.L_47:
        /*0010*/ 	.word	index@(_ZN3cub18CUB_300001_SM_10006detail11EmptyKernelIvEEvv)
        /*0014*/ 	.word	0x00000000


	//----- nvinfo : EIATTR_REGCOUNT
	.align		4
.L_48:
        /*0018*/ 	.byte	0x04, 0x2f
        /*001a*/ 	.short	(.L_50 - .L_49)
	.align		4
.L_49:
        /*001c*/ 	.word	index@(_ZN3cub18CUB_300001_SM_10006detail8for_each13static_kernelINS2_12policy_hub_t12policy_500_tEmN6thrust24THRUST_300001_SM_1000_NS8cuda_cub6__fill7functorINS7_6detail15normal_iteratorINS7_10device_ptrIiEEEEiEEEEvT0_T1_)
        /*0020*/ 	.word	0x00000008


	//----- nvinfo : EIATTR_FRAME_SIZE
	.align		4
.L_50:
        /*0024*/ 	.byte	0x04, 0x11
        /*0026*/ 	.short	(.L_52 - .L_51)
	.align		4
.L_51:
        /*0028*/ 	.word	index@(_ZN3cub18CUB_300001_SM_10006detail8for_each13static_kernelINS2_12policy_hub_t12policy_500_tEmN6thrust24THRUST_300001_SM_1000_NS8cuda_cub6__fill7functorINS7_6detail15normal_iteratorINS7_10device_ptrIiEEEEiEEEEvT0_T1_)
        /*002c*/ 	.word	0x00000000


	//----- nvinfo : EIATTR_REGCOUNT
	.align		4
.L_52:
        /*0030*/ 	.byte	0x04, 0x2f
        /*0032*/ 	.short	(.L_54 - .L_53)
	.align		4
.L_53:
        /*0034*/ 	.word	index@(_ZN3cub18CUB_300001_SM_10006detail8for_each13static_kernelINS2_12policy_hub_t12policy_500_tEmN6thrust24THRUST_300001_SM_1000_NS8cuda_cub20__uninitialized_fill7functorINS7_10device_ptrIiEEiEEEEvT0_T1_)
        /*0038*/ 	.word	0x00000008


	//----- nvinfo : EIATTR_FRAME_SIZE
	.align		4
.L_54:
        /*003c*/ 	.byte	0x04, 0x11
        /*003e*/ 	.short	(.L_56 - .L_55)
	.align		4
.L_55:
        /*0040*/ 	.word	index@(_ZN3cub18CUB_300001_SM_10006detail8for_each13static_kernelINS2_12policy_hub_t12policy_500_tEmN6thrust24THRUST_300001_SM_1000_NS8cuda_cub20__uninitialized_fill7functorINS7_10device_ptrIiEEiEEEEvT0_T1_)
        /*0044*/ 	.word	0x00000000


	//----- nvinfo : EIATTR_REGCOUNT
	.align		4
.L_56:
        /*0048*/ 	.byte	0x04, 0x2f
        /*004a*/ 	.short	(.L_58 - .L_57)
	.align		4
.L_57:
        /*004c*/ 	.word	index@(_ZN3cub18CUB_300001_SM_10006detail8for_each13static_kernelINS2_12policy_hub_t12policy_500_tElN6thrust24THRUST_300001_SM_1000_NS8cuda_cub6__fill7functorINS7_6detail15normal_iteratorINS7_10device_ptrIiEEEEiEEEEvT0_T1_)
        /*0050*/ 	.word	0x00000008


	//----- nvinfo : EIATTR_FRAME_SIZE
	.align		4
.L_58:
        /*0054*/ 	.byte	0x04, 0x11
        /*0056*/ 	.short	(.L_60 - .L_59)
	.align		4
.L_59:
        /*0058*/ 	.word	index@(_ZN3cub18CUB_300001_SM_10006detail8for_each13static_kernelINS2_12policy_hub_t12policy_500_tElN6thrust24THRUST_300001_SM_1000_NS8cuda_cub6__fill7functorINS7_6detail15normal_iteratorINS7_10device_ptrIiEEEEiEEEEvT0_T1_)
        /*005c*/ 	.word	0x00000000


	//----- nvinfo : EIATTR_MIN_STACK_SIZE
	.align		4
.L_60:
        /*0060*/ 	.byte	0x04, 0x12
        /*0062*/ 	.short	(.L_62 - .L_61)
	.align		4
.L_61:
        /*0064*/ 	.word	index@(_ZN3cub18CUB_300001_SM_10006detail8for_each13static_kernelINS2_12policy_hub_t12policy_500_tElN6thrust24THRUST_300001_SM_1000_NS8cuda_cub6__fill7functorINS7_6detail15normal_iteratorINS7_10device_ptrIiEEEEiEEEEvT0_T1_)
        /*0068*/ 	.word	0x00000000


	//----- nvinfo : EIATTR_MIN_STACK_SIZE
	.align		4
.L_62:
        /*006c*/ 	.byte	0x04, 0x12
        /*006e*/ 	.short	(.L_64 - .L_63)
	.align		4
.L_63:
        /*0070*/ 	.word	index@(_ZN3cub18CUB_300001_SM_10006detail8for_each13static_kernelINS2_12policy_hub_t12policy_500_tEmN6thrust24THRUST_300001_SM_1000_NS8cuda_cub20__uninitialized_fill7functorINS7_10device_ptrIiEEiEEEEvT0_T1_)
        /*0074*/ 	.word	0x00000000


	//----- nvinfo : EIATTR_MIN_STACK_SIZE
	.align		4
.L_64:
        /*0078*/ 	.byte	0x04, 0x12
        /*007a*/ 	.short	(.L_66 - .L_65)
	.align		4
.L_65:
        /*007c*/ 	.word	index@(_ZN3cub18CUB_300001_SM_10006detail8for_each13static_kernelINS2_12policy_hub_t12policy_500_tEmN6thrust24THRUST_300001_SM_1000_NS8cuda_cub6__fill7functorINS7_6detail15normal_iteratorINS7_10device_ptrIiEEEEiEEEEvT0_T1_)
        /*0080*/ 	.word	0x00000000


	//----- nvinfo : EIATTR_MIN_STACK_SIZE
	.align		4
.L_66:
        /*0084*/ 	.byte	0x04, 0x12
        /*0086*/ 	.short	(.L_68 - .L_67)
	.align		4
.L_67:
        /*0088*/ 	.word	index@(_ZN3cub18CUB_300001_SM_10006detail11EmptyKernelIvEEvv)
        /*008c*/ 	.word	0x00000000
.L_68:


//--------------------- .nv.compat                --------------------------
	.section	.nv.compat,"",@"SHT_CUDA_COMPAT_INFO"
	.align	4
        /*0000*/ 	.byte	0x02, 0x09, 0x00, 0x00, 0x02, 0x02, 0x01, 0x00, 0x02, 0x05, 0x05, 0x00, 0x03, 0x07, 0x01, 0x01
        /*0010*/ 	.byte	0x02, 0x03, 0x00, 0x00, 0x02, 0x06, 0x01, 0x00, 0x04, 0x0b, 0x08, 0x00, 0x09, 0x00, 0x00, 0x00
        /*0020*/ 	.byte	0x00, 0x00, 0x00, 0x00


//--------------------- .nv.info._ZN3cub18CUB_300001_SM_10006detail8for_each13static_kernelINS2_12policy_hub_t12policy_500_tElN6thrust24THRUST_300001_SM_1000_NS8cuda_cub6__fill7functorINS7_6detail15normal_iteratorINS7_10device_ptrIiEEEEiEEEEvT0_T1_ --------------------------
	.section	.nv.info._ZN3cub18CUB_300001_SM_10006detail8for_each13static_kernelINS2_12policy_hub_t12policy_500_tElN6thrust24THRUST_300001_SM_1000_NS8cuda_cub6__fill7functorINS7_6detail15normal_iteratorINS7_10device_ptrIiEEEEiEEEEvT0_T1_,"",@"SHT_CUDA_INFO"
	.sectionflags	@""
	.align	4


	//----- nvinfo : EIATTR_CUDA_API_VERSION
	.align		4
        /*0000*/ 	.byte	0x04, 0x37
        /*0002*/ 	.short	(.L_70 - .L_69)
.L_69:
        /*0004*/ 	.word	0x00000082


	//----- nvinfo : EIATTR_KPARAM_INFO
	.align		4
.L_70:
        /*0008*/ 	.byte	0x04, 0x17
        /*000a*/ 	.short	(.L_72 - .L_71)
.L_71:
        /*000c*/ 	.word	0x00000000
        /*0010*/ 	.short	0x0001
        /*0012*/ 	.short	0x0008
        /*0014*/ 	.byte	0x00, 0xf0, 0x41, 0x00


	//----- nvinfo : EIATTR_KPARAM_INFO
	.align		4
.L_72:
        /*0018*/ 	.byte	0x04, 0x17
        /*001a*/ 	.short	(.L_74 - .L_73)
.L_73:
        /*001c*/ 	.word	0x00000000
        /*0020*/ 	.short	0x0000
        /*0022*/ 	.short	0x0000
        /*0024*/ 	.byte	0x00, 0xf0, 0x21, 0x00


	//----- nvinfo : EIATTR_SPARSE_MMA_MASK
	.align		4
.L_74:
        /*0028*/ 	.byte	0x03, 0x50
        /*002a*/ 	.short	0x0000


	//----- nvinfo : EIATTR_MAXREG_COUNT
	.align		4
        /*002c*/ 	.byte	0x03, 0x1b
        /*002e*/ 	.short	0x00ff


	//----- nvinfo : EIATTR_MERCURY_ISA_VERSION
	.align		4
        /*0030*/ 	.byte	0x03, 0x5f
        /*0032*/ 	.short	0x0101


	//----- nvinfo : EIATTR_VRC_CTA_INIT_COUNT
	.align		4
        /*0034*/ 	.byte	0x02, 0x4a
	.zero		1
	.zero		1


	//----- nvinfo : EIATTR_EXIT_INSTR_OFFSETS
	.align		4
        /*0038*/ 	.byte	0x04, 0x1c
        /*003a*/ 	.short	(.L_76 - .L_75)


	//   ....[0]....
.L_75:
        /*003c*/ 	.word	0x00000130


	//   ....[1]....
        /*0040*/ 	.word	0x00000240


	//   ....[2]....
        /*0044*/ 	.word	0x00000270


	//----- nvinfo : EIATTR_MAX_THREADS
	.align		4
.L_76:
        /*0048*/ 	.byte	0x04, 0x05
        /*004a*/ 	.short	(.L_78 - .L_77)
.L_77:
        /*004c*/ 	.word	0x00000100
        /*0050*/ 	.word	0x00000001
        /*0054*/ 	.word	0x00000001


	//----- nvinfo : EIATTR_CBANK_PARAM_SIZE
	.align		4
.L_78:
        /*0058*/ 	.byte	0x03, 0x19
        /*005a*/ 	.short	0x0018


	//----- nvinfo : EIATTR_PARAM_CBANK
	.align		4
        /*005c*/ 	.byte	0x04, 0x0a
        /*005e*/ 	.short	(.L_80 - .L_79)
	.align		4
.L_79:
        /*0060*/ 	.word	index@(.nv.constant0._ZN3cub18CUB_300001_SM_10006detail8for_each13static_kernelINS2_12policy_hub_t12policy_500_tElN6thrust24THRUST_300001_SM_1000_NS8cuda_cub6__fill7functorINS7_6detail15normal_iteratorINS7_10device_ptrIiEEEEiEEEEvT0_T1_)
        /*0064*/ 	.short	0x0380
        /*0066*/ 	.short	0x0018


	//----- nvinfo : EIATTR_SW_WAR
	.align		4
.L_80:
        /*0068*/ 	.byte	0x04, 0x36
        /*006a*/ 	.short	(.L_82 - .L_81)
.L_81:
        /*006c*/ 	.word	0x00000008
.L_82:


//--------------------- .nv.info._ZN3cub18CUB_300001_SM_10006detail8for_each13static_kernelINS2_12policy_hub_t12policy_500_tEmN6thrust24THRUST_300001_SM_1000_NS8cuda_cub20__uninitialized_fill7functorINS7_10device_ptrIiEEiEEEEvT0_T1_ --------------------------
	.section	.nv.info._ZN3cub18CUB_300001_SM_10006detail8for_each13static_kernelINS2_12policy_hub_t12policy_500_tEmN6thrust24THRUST_300001_SM_1000_NS8cuda_cub20__uninitialized_fill7functorINS7_10device_ptrIiEEiEEEEvT0_T1_,"",@"SHT_CUDA_INFO"
	.sectionflags	@""
	.align	4


	//----- nvinfo : EIATTR_CUDA_API_VERSION
	.align		4
        /*0000*/ 	.byte	0x04, 0x37
        /*0002*/ 	.short	(.L_84 - .L_83)
.L_83:
        /*0004*/ 	.word	0x00000082


	//----- nvinfo : EIATTR_KPARAM_INFO
	.align		4
.L_84:
        /*0008*/ 	.byte	0x04, 0x17
        /*000a*/ 	.short	(.L_86 - .L_85)
.L_85:
        /*000c*/ 	.word	0x00000000
        /*0010*/ 	.short	0x0001
        /*0012*/ 	.short	0x0008
        /*0014*/ 	.byte	0x00, 0xf0, 0x41, 0x00


	//----- nvinfo : EIATTR_KPARAM_INFO
	.align		4
.L_86:
        /*0018*/ 	.byte	0x04, 0x17
        /*001a*/ 	.short	(.L_88 - .L_87)
.L_87:
        /*001c*/ 	.word	0x00000000
        /*0020*/ 	.short	0x0000
        /*0022*/ 	.short	0x0000
        /*0024*/ 	.byte	0x00, 0xf0, 0x21, 0x00


	//----- nvinfo : EIATTR_SPARSE_MMA_MASK
	.align		4
.L_88:
        /*0028*/ 	.byte	0x03, 0x50
        /*002a*/ 	.short	0x0000


	//----- nvinfo : EIATTR_MAXREG_COUNT
	.align		4
        /*002c*/ 	.byte	0x03, 0x1b
        /*002e*/ 	.short	0x00ff


	//----- nvinfo : EIATTR_MERCURY_ISA_VERSION
	.align		4
        /*0030*/ 	.byte	0x03, 0x5f
        /*0032*/ 	.short	0x0101


	//----- nvinfo : EIATTR_VRC_CTA_INIT_COUNT
	.align		4
        /*0034*/ 	.byte	0x02, 0x4a
	.zero		1
	.zero		1


	//----- nvinfo : EIATTR_EXIT_INSTR_OFFSETS
	.align		4
        /*0038*/ 	.byte	0x04, 0x1c
        /*003a*/ 	.short	(.L_90 - .L_89)


	//   ....[0]....
.L_89:
        /*003c*/ 	.word	0x00000130


	//   ....[1]....
        /*0040*/ 	.word	0x00000230


	//   ....[2]....
        /*0044*/ 	.word	0x00000260


	//----- nvinfo : EIATTR_MAX_THREADS
	.align		4
.L_90:
        /*0048*/ 	.byte	0x04, 0x05
        /*004a*/ 	.short	(.L_92 - .L_91)
.L_91:
        /*004c*/ 	.word	0x00000100
        /*0050*/ 	.word	0x00000001
        /*0054*/ 	.word	0x00000001


	//----- nvinfo : EIATTR_CBANK_PARAM_SIZE
	.align		4
.L_92:
        /*0058*/ 	.byte	0x03, 0x19
        /*005a*/ 	.short	0x0018


	//----- nvinfo : EIATTR_PARAM_CBANK
	.align		4
        /*005c*/ 	.byte	0x04, 0x0a
        /*005e*/ 	.short	(.L_94 - .L_93)
	.align		4
.L_93:
        /*0060*/ 	.word	index@(.nv.constant0._ZN3cub18CUB_300001_SM_10006detail8for_each13static_kernelINS2_12policy_hub_t12policy_500_tEmN6thrust24THRUST_300001_SM_1000_NS8cuda_cub20__uninitialized_fill7functorINS7_10device_ptrIiEEiEEEEvT0_T1_)
        /*0064*/ 	.short	0x0380
        /*0066*/ 	.short	0x0018


	//----- nvinfo : EIATTR_SW_WAR
	.align		4
.L_94:
        /*0068*/ 	.byte	0x04, 0x36
        /*006a*/ 	.short	(.L_96 - .L_95)
.L_95:
        /*006c*/ 	.word	0x00000008
.L_96:


//--------------------- .nv.info._ZN3cub18CUB_300001_SM_10006detail8for_each13static_kernelINS2_12policy_hub_t12policy_500_tEmN6thrust24THRUST_300001_SM_1000_NS8cuda_cub6__fill7functorINS7_6detail15normal_iteratorINS7_10device_ptrIiEEEEiEEEEvT0_T1_ --------------------------
	.section	.nv.info._ZN3cub18CUB_300001_SM_10006detail8for_each13static_kernelINS2_12policy_hub_t12policy_500_tEmN6thrust24THRUST_300001_SM_1000_NS8cuda_cub6__fill7functorINS7_6detail15normal_iteratorINS7_10device_ptrIiEEEEiEEEEvT0_T1_,"",@"SHT_CUDA_INFO"
	.sectionflags	@""
	.align	4


	//----- nvinfo : EIATTR_CUDA_API_VERSION
	.align		4
        /*0000*/ 	.byte	0x04, 0x37
        /*0002*/ 	.short	(.L_98 - .L_97)
.L_97:
        /*0004*/ 	.word	0x00000082


	//----- nvinfo : EIATTR_KPARAM_INFO
	.align		4
.L_98:
        /*0008*/ 	.byte	0x04, 0x17
        /*000a*/ 	.short	(.L_100 - .L_99)
.L_99:
        /*000c*/ 	.word	0x00000000
        /*0010*/ 	.short	0x0001
        /*0012*/ 	.short	0x0008
        /*0014*/ 	.byte	0x00, 0xf0, 0x41, 0x00


	//----- nvinfo : EIATTR_KPARAM_INFO
	.align		4
.L_100:
        /*0018*/ 	.byte	0x04, 0x17
        /*001a*/ 	.short	(.L_102 - .L_101)
.L_101:
        /*001c*/ 	.word	0x00000000
        /*0020*/ 	.short	0x0000
        /*0022*/ 	.short	0x0000
        /*0024*/ 	.byte	0x00, 0xf0, 0x21, 0x00


	//----- nvinfo : EIATTR_SPARSE_MMA_MASK
	.align		4
.L_102:
        /*0028*/ 	.byte	0x03, 0x50
        /*002a*/ 	.short	0x0000


	//----- nvinfo : EIATTR_MAXREG_COUNT
	.align		4
        /*002c*/ 	.byte	0x03, 0x1b
        /*002e*/ 	.short	0x00ff


	//----- nvinfo : EIATTR_MERCURY_ISA_VERSION
	.align		4
        /*0030*/ 	.byte	0x03, 0x5f
        /*0032*/ 	.short	0x0101


	//----- nvinfo : EIATTR_VRC_CTA_INIT_COUNT
	.align		4
        /*0034*/ 	.byte	0x02, 0x4a
	.zero		1
	.zero		1


	//----- nvinfo : EIATTR_EXIT_INSTR_OFFSETS
	.align		4
        /*0038*/ 	.byte	0x04, 0x1c
        /*003a*/ 	.short	(.L_104 - .L_103)


	//   ....[0]....
.L_103:
        /*003c*/ 	.word	0x00000130


	//   ....[1]....
        /*0040*/ 	.word	0x00000230


	//   ....[2]....
        /*0044*/ 	.word	0x00000260


	//----- nvinfo : EIATTR_MAX_THREADS
	.align		4
.L_104:
        /*0048*/ 	.byte	0x04, 0x05
        /*004a*/ 	.short	(.L_106 - .L_105)
.L_105:
        /*004c*/ 	.word	0x00000100
        /*0050*/ 	.word	0x00000001
        /*0054*/ 	.word	0x00000001


	//----- nvinfo : EIATTR_CBANK_PARAM_SIZE
	.align		4
.L_106:
        /*0058*/ 	.byte	0x03, 0x19
        /*005a*/ 	.short	0x0018


	//----- nvinfo : EIATTR_PARAM_CBANK
	.align		4
        /*005c*/ 	.byte	0x04, 0x0a
        /*005e*/ 	.short	(.L_108 - .L_107)
	.align		4
.L_107:
        /*0060*/ 	.word	index@(.nv.constant0._ZN3cub18CUB_300001_SM_10006detail8for_each13static_kernelINS2_12policy_hub_t12policy_500_tEmN6thrust24THRUST_300001_SM_1000_NS8cuda_cub6__fill7functorINS7_6detail15normal_iteratorINS7_10device_ptrIiEEEEiEEEEvT0_T1_)
        /*0064*/ 	.short	0x0380
        /*0066*/ 	.short	0x0018


	//----- nvinfo : EIATTR_SW_WAR
	.align		4
.L_108:
        /*0068*/ 	.byte	0x04, 0x36
        /*006a*/ 	.short	(.L_110 - .L_109)
.L_109:
        /*006c*/ 	.word	0x00000008
.L_110:


//--------------------- .nv.info._ZN3cub18CUB_300001_SM_10006detail11EmptyKernelIvEEvv --------------------------
	.section	.nv.info._ZN3cub18CUB_300001_SM_10006detail11EmptyKernelIvEEvv,"",@"SHT_CUDA_INFO"
	.sectionflags	@""
	.align	4


	//----- nvinfo : EIATTR_CUDA_API_VERSION
	.align		4
        /*0000*/ 	.byte	0x04, 0x37
        /*0002*/ 	.short	(.L_112 - .L_111)
.L_111:
        /*0004*/ 	.word	0x00000082


	//----- nvinfo : EIATTR_SPARSE_MMA_MASK
	.align		4
.L_112:
        /*0008*/ 	.byte	0x03, 0x50
        /*000a*/ 	.short	0x0000


	//----- nvinfo : EIATTR_MAXREG_COUNT
	.align		4
        /*000c*/ 	.byte	0x03, 0x1b
        /*000e*/ 	.short	0x00ff


	//----- nvinfo : EIATTR_MERCURY_ISA_VERSION
	.align		4
        /*0010*/ 	.byte	0x03, 0x5f
        /*0012*/ 	.short	0x0101


	//----- nvinfo : EIATTR_VRC_CTA_INIT_COUNT
	.align		4
        /*0014*/ 	.byte	0x02, 0x4a
	.zero		1
	.zero		1


	//----- nvinfo : EIATTR_EXIT_INSTR_OFFSETS
	.align		4
        /*0018*/ 	.byte	0x04, 0x1c
        /*001a*/ 	.short	(.L_114 - .L_113)


	//   ....[0]....
.L_113:
        /*001c*/ 	.word	0x00000010


	//----- nvinfo : EIATTR_SW_WAR
	.align		4
.L_114:
        /*0020*/ 	.byte	0x04, 0x36
        /*0022*/ 	.short	(.L_116 - .L_115)
.L_115:
        /*0024*/ 	.word	0x00000008
.L_116:


//--------------------- .nv.callgraph             --------------------------
	.section	.nv.callgraph,"",@"SHT_CUDA_CALLGRAPH"
	.align	4
	.sectionentsize	8
	.align		4
        /*0000*/ 	.word	0x00000000
	.align		4
        /*0004*/ 	.word	0xffffffff
	.align		4
        /*0008*/ 	.word	0x00000000
	.align		4
        /*000c*/ 	.word	0xfffffffe
	.align		4
        /*0010*/ 	.word	0x00000000
	.align		4
        /*0014*/ 	.word	0xfffffffd
	.align		4
        /*0018*/ 	.word	0x00000000
	.align		4
        /*001c*/ 	.word	0xfffffffc


//--------------------- .nv.constant4             --------------------------
	.section	.nv.constant4,"a",@progbits
	.align	8
	.align		8
.nv.constant4:
        /*0000*/ 	.dword	_ZN34_INTERNAL_8c6de933_4_k_cu_e5d550964cuda3std3__45__cpo5beginE
	.align		8
        /*0008*/ 	.dword	_ZN34_INTERNAL_8c6de933_4_k_cu_e5d550964cuda3std3__45__cpo3endE
	.align		8
        /*0010*/ 	.dword	_ZN34_INTERNAL_8c6de933_4_k_cu_e5d550964cuda3std3__45__cpo6cbeginE
	.align		8
        /*0018*/ 	.dword	_ZN34_INTERNAL_8c6de933_4_k_cu_e5d550964cuda3std3__45__cpo4cendE
	.align		8
        /*0020*/ 	.dword	_ZN34_INTERNAL_8c6de933_4_k_cu_e5d550964cuda3std3__45__cpo6rbeginE
	.align		8
        /*0028*/ 	.dword	_ZN34_INTERNAL_8c6de933_4_k_cu_e5d550964cuda3std3__45__cpo4rendE
	.align		8
        /*0030*/ 	.dword	_ZN34_INTERNAL_8c6de933_4_k_cu_e5d550964cuda3std3__45__cpo7crbeginE
	.align		8
        /*0038*/ 	.dword	_ZN34_INTERNAL_8c6de933_4_k_cu_e5d550964cuda3std3__45__cpo5crendE
	.align		8
        /*0040*/ 	.dword	_ZN34_INTERNAL_8c6de933_4_k_cu_e5d550964cuda3std3__436_GLOBAL__N__8c6de933_4_k_cu_e5d550966ignoreE
	.align		8
        /*0048*/ 	.dword	_ZN34_INTERNAL_8c6de933_4_k_cu_e5d550964cuda3std3__419piecewise_constructE
	.align		8
        /*0050*/ 	.dword	_ZN34_INTERNAL_8c6de933_4_k_cu_e5d550964cuda3std3__48in_placeE
	.align		8
        /*0058*/ 	.dword	_ZN34_INTERNAL_8c6de933_4_k_cu_e5d550964cuda3std3__420unreachable_sentinelE
	.align		8
        /*0060*/ 	.dword	_ZN34_INTERNAL_8c6de933_4_k_cu_e5d550964cuda3std3__47nulloptE
	.align		8
        /*0068*/ 	.dword	_ZN34_INTERNAL_8c6de933_4_k_cu_e5d550964cuda3std3__48unexpectE
	.align		8
        /*0070*/ 	.dword	_ZN34_INTERNAL_8c6de933_4_k_cu_e5d550964cuda3std6ranges3__45__cpo4swapE
	.align		8
        /*0078*/ 	.dword	_ZN34_INTERNAL_8c6de933_4_k_cu_e5d550964cuda3std6ranges3__45__cpo9iter_moveE
	.align		8
        /*0080*/ 	.dword	_ZN34_INTERNAL_8c6de933_4_k_cu_e5d550964cuda3std6ranges3__45__cpo5beginE
	.align		8
        /*0088*/ 	.dword	_ZN34_INTERNAL_8c6de933_4_k_cu_e5d550964cuda3std6ranges3__45__cpo3endE
	.align		8
        /*0090*/ 	.dword	_ZN34_INTERNAL_8c6de933_4_k_cu_e5d550964cuda3std6ranges3__45__cpo6cbeginE
	.align		8
        /*0098*/ 	.dword	_ZN34_INTERNAL_8c6de933_4_k_cu_e5d550964cuda3std6ranges3__45__cpo4cendE
	.align		8
        /*00a0*/ 	.dword	_ZN34_INTERNAL_8c6de933_4_k_cu_e5d550964cuda3std6ranges3__45__cpo7advanceE
	.align		8
        /*00a8*/ 	.dword	_ZN34_INTERNAL_8c6de933_4_k_cu_e5d550964cuda3std6ranges3__45__cpo9iter_swapE
	.align		8
        /*00b0*/ 	.dword	_ZN34_INTERNAL_8c6de933_4_k_cu_e5d550964cuda3std6ranges3__45__cpo4nextE
	.align		8
        /*00b8*/ 	.dword	_ZN34_INTERNAL_8c6de933_4_k_cu_e5d550964cuda3std6ranges3__45__cpo4prevE
	.align		8
        /*00c0*/ 	.dword	_ZN34_INTERNAL_8c6de933_4_k_cu_e5d550964cuda3std6ranges3__45__cpo4dataE
	.align		8
        /*00c8*/ 	.dword	_ZN34_INTERNAL_8c6de933_4_k_cu_e5d550964cuda3std6ranges3__45__cpo5cdataE
	.align		8
        /*00d0*/ 	.dword	_ZN34_INTERNAL_8c6de933_4_k_cu_e5d550964cuda3std6ranges3__45__cpo4sizeE
	.align		8
        /*00d8*/ 	.dword	_ZN34_INTERNAL_8c6de933_4_k_cu_e5d550964cuda3std6ranges3__45__cpo5ssizeE
	.align		8
        /*00e0*/ 	.dword	_ZN34_INTERNAL_8c6de933_4_k_cu_e5d550964cuda3std6ranges3__45__cpo8distanceE
	.align		8
        /*00e8*/ 	.dword	_ZN34_INTERNAL_8c6de933_4_k_cu_e5d550966thrust24THRUST_300001_SM_1000_NS8cuda_cub3parE
	.align		8
        /*00f0*/ 	.dword	_ZN34_INTERNAL_8c6de933_4_k_cu_e5d550966thrust24THRUST_300001_SM_1000_NS8cuda_cub10par_nosyncE
	.align		8
        /*00f8*/ 	.dword	_ZN34_INTERNAL_8c6de933_4_k_cu_e5d550966thrust24THRUST_300001_SM_1000_NS6system6detail10sequential3seqE
	.align		8
        /*0100*/ 	.dword	_ZN34_INTERNAL_8c6de933_4_k_cu_e5d550966thrust24THRUST_300001_SM_1000_NS6system3cpp3parE
	.align		8
        /*0108*/ 	.dword	_ZN34_INTERNAL_8c6de933_4_k_cu_e5d550966thrust24THRUST_300001_SM_1000_NS12placeholders2_1E
	.align		8
        /*0110*/ 	.dword	_ZN34_INTERNAL_8c6de933_4_k_cu_e5d550966thrust24THRUST_300001_SM_1000_NS12placeholders2_2E
	.align		8
        /*0118*/ 	.dword	_ZN34_INTERNAL_8c6de933_4_k_cu_e5d550966thrust24THRUST_300001_SM_1000_NS12placeholders2_3E
	.align		8
        /*0120*/ 	.dword	_ZN34_INTERNAL_8c6de933_4_k_cu_e5d550966thrust24THRUST_300001_SM_1000_NS12placeholders2_4E
	.align		8
        /*0128*/ 	.dword	_ZN34_INTERNAL_8c6de933_4_k_cu_e5d550966thrust24THRUST_300001_SM_1000_NS12placeholders2_5E
	.align		8
        /*0130*/ 	.dword	_ZN34_INTERNAL_8c6de933_4_k_cu_e5d550966thrust24THRUST_300001_SM_1000_NS12placeholders2_6E
	.align		8
        /*0138*/ 	.dword	_ZN34_INTERNAL_8c6de933_4_k_cu_e5d550966thrust24THRUST_300001_SM_1000_NS12placeholders2_7E
	.align		8
        /*0140*/ 	.dword	_ZN34_INTERNAL_8c6de933_4_k_cu_e5d550966thrust24THRUST_300001_SM_1000_NS12placeholders2_8E
	.align		8
        /*0148*/ 	.dword	_ZN34_INTERNAL_8c6de933_4_k_cu_e5d550966thrust24THRUST_300001_SM_1000_NS12placeholders2_9E
	.align		8
        /*0150*/ 	.dword	_ZN34_INTERNAL_8c6de933_4_k_cu_e5d550966thrust24THRUST_300001_SM_1000_NS12placeholders3_10E
	.align		8
        /*0158*/ 	.dword	_ZN34_INTERNAL_8c6de933_4_k_cu_e5d550966thrust24THRUST_300001_SM_1000_NS3seqE
	.align		8
        /*0160*/ 	.dword	_ZN34_INTERNAL_8c6de933_4_k_cu_e5d550966thrust24THRUST_300001_SM_1000_NS6deviceE


//--------------------- .text._ZN3cub18CUB_300001_SM_10006detail8for_each13static_kernelINS2_12policy_hub_t12policy_500_tElN6thrust24THRUST_300001_SM_1000_NS8cuda_cub6__fill7functorINS7_6detail15normal_iteratorINS7_10device_ptrIiEEEEiEEEEvT0_T1_ --------------------------
	.section	.text._ZN3cub18CUB_300001_SM_10006detail8for_each13static_kernelINS2_12policy_hub_t12policy_500_tElN6thrust24THRUST_300001_SM_1000_NS8cuda_cub6__fill7functorINS7_6detail15normal_iteratorINS7_10device_ptrIiEEEEiEEEEvT0_T1_,"ax",@progbits
	.align	128
        .global         _ZN3cub18CUB_300001_SM_10006detail8for_each13static_kernelINS2_12policy_hub_t12policy_500_tElN6thrust24THRUST_300001_SM_1000_NS8cuda_cub6__fill7functorINS7_6detail15normal_iteratorINS7_10device_ptrIiEEEEiEEEEvT0_T1_
        .type           _ZN3cub18CUB_300001_SM_10006detail8for_each13static_kernelINS2_12policy_hub_t12policy_500_tElN6thrust24THRUST_300001_SM_1000_NS8cuda_cub6__fill7functorINS7_6detail15normal_iteratorINS7_10device_ptrIiEEEEiEEEEvT0_T1_,@function
        .size           _ZN3cub18CUB_300001_SM_10006detail8for_each13static_kernelINS2_12policy_hub_t12policy_500_tElN6thrust24THRUST_300001_SM_1000_NS8cuda_cub6__fill7functorINS7_6detail15normal_iteratorINS7_10device_ptrIiEEEEiEEEEvT0_T1_,(.L_x_7 - _ZN3cub18CUB_300001_SM_10006detail8for_each13static_kernelINS2_12policy_hub_t12policy_500_tElN6thrust24THRUST_300001_SM_1000_NS8cuda_cub6__fill7functorINS7_6detail15normal_iteratorINS7_10device_ptrIiEEEEiEEEEvT0_T1_)
        .other          _ZN3cub18CUB_300001_SM_10006detail8for_each13static_kernelINS2_12policy_hub_t12policy_500_tElN6thrust24THRUST_300001_SM_1000_NS8cuda_cub6__fill7functorINS7_6detail15normal_iteratorINS7_10device_ptrIiEEEEiEEEEvT0_T1_,@"STO_CUDA_ENTRY STV_DEFAULT"
_ZN3cub18CUB_300001_SM_10006detail8for_each13static_kernelINS2_12policy_hub_t12policy_500_tElN6thrust24THRUST_300001_SM_1000_NS8cuda_cub6__fill7functorINS7_6detail15normal_iteratorINS7_10device_ptrIiEEEEiEEEEvT0_T1_:
.text._ZN3cub18CUB_300001_SM_10006detail8for_each13static_kernelINS2_12policy_hub_t12policy_500_tElN6thrust24THRUST_300001_SM_1000_NS8cuda_cub6__fill7functorINS7_6detail15normal_iteratorINS7_10device_ptrIiEEEEiEEEEvT0_T1_:
[----:B------:R-:W-:Y:S08]  /*0000*/  LDC R1, c[0x0][0x37c] ;  /* 0x0000df00ff017b82 */ /* 0x000ff00000000800 */
[----:B------:R-:W0:Y:S01]  /*0010*/  S2UR UR4, SR_CTAID.X ;  /* 0x00000000000479c3 */ /* 0x000e220000002500 */
[----:B------:R-:W1:Y:S01]  /*0020*/  LDCU.64 UR6, c[0x0][0x380] ;  /* 0x00007000ff0677ac */ /* 0x000e620008000a00 */
[----:B------:R-:W2:Y:S01]  /*0030*/  LDCU.64 UR8, c[0x0][0x358] ;  /* 0x00006b00ff0877ac */ /* 0x000ea20008000a00 */
[----:B0-----:R-:W-:-:S04]  /*0040*/  UIMAD.WIDE.U32 UR4, UR4, 0x200, URZ ;  /* 0x00000200040478a5 */ /* 0x001fc8000f8e00ff */
[----:B-1----:R-:W-:-:S04]  /*0050*/  UIADD3 UR6, UP0, UPT, -UR4, UR6, URZ ;  /* 0x0000000604067290 */ /* 0x002fc8000ff1e1ff */
[----:B------:R-:W-:Y:S02]  /*0060*/  UIADD3.X UR7, UPT, UPT, ~UR5, UR7, URZ, UP0, !UPT ;  /* 0x0000000705077290 */ /* 0x000fe400087fe5ff */
[----:B------:R-:W-:-:S04]  /*0070*/  UISETP.GE.U32.AND UP0, UPT, UR6, 0x200, UPT ;  /* 0x000002000600788c */ /* 0x000fc8000bf06070 */
[----:B------:R-:W-:-:S09]  /*0080*/  UISETP.GE.AND.EX UP0, UPT, UR7, URZ, UPT, UP0 ;  /* 0x000000ff0700728c */ /* 0x000fd2000bf06300 */
[----:B--2---:R-:W-:Y:S05]  /*0090*/  BRA.U !UP0, `(.L_x_0) ;  /* 0x0000000108287547 */ /* 0x004fea000b800000 */
[----:B------:R-:W0:Y:S01]  /*00a0*/  S2R R0, SR_TID.X ;  /* 0x0000000000007919 */ /* 0x000e220000002100 */
[----:B------:R-:W1:Y:S01]  /*00b0*/  LDCU.64 UR6, c[0x0][0x388] ;  /* 0x00007100ff0677ac */ /* 0x000e620008000a00 */
[----:B------:R-:W2:Y:S01]  /*00c0*/  LDC R5, c[0x0][0x390] ;  /* 0x0000e400ff057b82 */ /* 0x000ea20000000800 */
[----:B0-----:R-:W-:-:S05]  /*00d0*/  IADD3 R0, P0, PT, R0, UR4, RZ ;  /* 0x0000000400007c10 */ /* 0x001fca000ff1e0ff */
[----:B------:R-:W-:Y:S01]  /*00e0*/  IMAD.X R3, RZ, RZ, UR5, P0 ;  /* 0x00000005ff037e24 */ /* 0x000fe200080e06ff */
[----:B-1----:R-:W-:-:S04]  /*00f0*/  LEA R2, P0, R0, UR6, 0x2 ;  /* 0x0000000600027c11 */ /* 0x002fc8000f8010ff */
[----:B------:R-:W-:-:S05]  /*0100*/  LEA.HI.X R3, R0, UR7, R3, 0x2, P0 ;  /* 0x0000000700037c11 */ /* 0x000fca00080f1403 */
[----:B--2---:R-:W-:Y:S04]  /*0110*/  STG.E desc[UR8][R2.64], R5 ;  /* 0x0000000502007986 */ /* 0x004fe8000c101908 */
[----:B------:R-:W-:Y:S01]  /*0120*/  STG.E desc[UR8][R2.64+0x400], R5 ;  /* 0x0004000502007986 */ /* 0x000fe2000c101908 */
[----:B------:R-:W-:Y:S05]  /*0130*/  EXIT ;  /* 0x000000000000794d */ /* 0x000fea0003800000 */
.L_x_0:
[----:B------:R-:W0:Y:S01]  /*0140*/  S2R R0, SR_TID.X ;  /* 0x0000000000007919 */ /* 0x000e220000002100 */
[----:B------:R-:W-:Y:S01]  /*0150*/  USHF.R.S32.HI UR7, URZ, 0x1f, UR6 ;  /* 0x0000001fff077899 */ /* 0x000fe20008011406 */
[----:B------:R-:W1:Y:S05]  /*0160*/  LDCU.64 UR10, c[0x0][0x388] ;  /* 0x00007100ff0a77ac */ /* 0x000e6a0008000a00 */
[----:B------:R-:W-:Y:S02]  /*0170*/  IMAD.U32 R2, RZ, RZ, UR7 ;  /* 0x00000007ff027e24 */ /* 0x000fe4000f8e00ff */
[----:B------:R-:W-:Y:S01]  /*0180*/  IMAD.U32 R4, RZ, RZ, UR7 ;  /* 0x00000007ff047e24 */ /* 0x000fe2000f8e00ff */
[----:B0-----:R-:W-:-:S04]  /*0190*/  ISETP.LT.U32.AND P0, PT, R0, UR6, PT ;  /* 0x0000000600007c0c */ /* 0x001fc8000bf01070 */
[----:B------:R-:W-:Y:S01]  /*01a0*/  ISETP.GT.AND.EX P0, PT, R2, RZ, PT, P0 ;  /* 0x000000ff0200720c */ /* 0x000fe20003f04300 */
[C---:B------:R-:W-:Y:S01]  /*01b0*/  VIADD R2, R0.reuse, 0x100 ;  /* 0x0000010000027836 */ /* 0x040fe20000000000 */
[----:B------:R-:W-:-:S04]  /*01c0*/  IADD3 R0, P2, PT, R0, UR4, RZ ;  /* 0x0000000400007c10 */ /* 0x000fc8000ff5e0ff */
[----:B------:R-:W-:Y:S01]  /*01d0*/  ISETP.LT.U32.AND P1, PT, R2, UR6, PT ;  /* 0x0000000602007c0c */ /* 0x000fe2000bf21070 */
[----:B------:R-:W-:Y:S01]  /*01e0*/  IMAD.X R3, RZ, RZ, UR5, P2 ;  /* 0x00000005ff037e24 */ /* 0x000fe200090e06ff */
[----:B-1----:R-:W-:Y:S02]  /*01f0*/  LEA R2, P2, R0, UR10, 0x2 ;  /* 0x0000000a00027c11 */ /* 0x002fe4000f8410ff */
[----:B------:R-:W-:Y:S02]  /*0200*/  ISETP.GT.AND.EX P1, PT, R4, RZ, PT, P1 ;  /* 0x000000ff0400720c */ /* 0x000fe40003f24310 */
[----:B------:R-:W-:Y:S01]  /*0210*/  LEA.HI.X R3, R0, UR11, R3, 0x2, P2 ;  /* 0x0000000b00037c11 */ /* 0x000fe200090f1403 */
[----:B------:R-:W0:Y:S04]  /*0220*/  @P0 LDC R5, c[0x0][0x390] ;  /* 0x0000e400ff050b82 */ /* 0x000e280000000800 */
[----:B0-----:R0:W-:Y:S06]  /*0230*/  @P0 STG.E desc[UR8][R2.64], R5 ;  /* 0x0000000502000986 */ /* 0x0011ec000c101908 */
[----:B------:R-:W-:Y:S05]  /*0240*/  @!P1 EXIT ;  /* 0x000000000000994d */ /* 0x000fea0003800000 */
[----:B0-----:R-:W0:Y:S02]  /*0250*/  LDC R5, c[0x0][0x390] ;  /* 0x0000e400ff057b82 */ /* 0x001e240000000800 */
[----:B0-----:R-:W-:Y:S01]  /*0260*/  STG.E desc[UR8][R2.64+0x400], R5 ;  /* 0x0004000502007986 */ /* 0x001fe2000c101908 */
[----:B------:R-:W-:Y:S05]  /*0270*/  EXIT ;  /* 0x000000000000794d */ /* 0x000fea0003800000 */
.L_x_1:
[----:B------:R-:W-:-:S00]  /*0280*/  BRA `(.L_x_1) ;  /* 0xfffffffc00fc7947 */ /* 0x000fc0000383ffff */
[----:B------:R-:W-:-:S00]  /*0290*/  NOP ;  /* 0x0000000000007918 */ /* 0x000fc00000000000 */
        /* <DEDUP_REMOVED lines=14> */
.L_x_7:


//--------------------- .text._ZN3cub18CUB_300001_SM_10006detail8for_each13static_kernelINS2_12policy_hub_t12policy_500_tEmN6thrust24THRUST_300001_SM_1000_NS8cuda_cub20__uninitialized_fill7functorINS7_10device_ptrIiEEiEEEEvT0_T1_ --------------------------
	.section	.text._ZN3cub18CUB_300001_SM_10006detail8for_each13static_kernelINS2_12policy_hub_t12policy_500_tEmN6thrust24THRUST_300001_SM_1000_NS8cuda_cub20__uninitialized_fill7functorINS7_10device_ptrIiEEiEEEEvT0_T1_,"ax",@progbits
	.align	128
        .global         _ZN3cub18CUB_300001_SM_10006detail8for_each13static_kernelINS2_12policy_hub_t12policy_500_tEmN6thrust24THRUST_300001_SM_1000_NS8cuda_cub20__uninitialized_fill7functorINS7_10device_ptrIiEEiEEEEvT0_T1_
        .type           _ZN3cub18CUB_300001_SM_10006detail8for_each13static_kernelINS2_12policy_hub_t12policy_500_tEmN6thrust24THRUST_300001_SM_1000_NS8cuda_cub20__uninitialized_fill7functorINS7_10device_ptrIiEEiEEEEvT0_T1_,@function
        .size           _ZN3cub18CUB_300001_SM_10006detail8for_each13static_kernelINS2_12policy_hub_t12policy_500_tEmN6thrust24THRUST_300001_SM_1000_NS8cuda_cub20__uninitialized_fill7functorINS7_10device_ptrIiEEiEEEEvT0_T1_,(.L_x_8 - _ZN3cub18CUB_300001_SM_10006detail8for_each13static_kernelINS2_12policy_hub_t12policy_500_tEmN6thrust24THRUST_300001_SM_1000_NS8cuda_cub20__uninitialized_fill7functorINS7_10device_ptrIiEEiEEEEvT0_T1_)
        .other          _ZN3cub18CUB_300001_SM_10006detail8for_each13static_kernelINS2_12policy_hub_t12policy_500_tEmN6thrust24THRUST_300001_SM_1000_NS8cuda_cub20__uninitialized_fill7functorINS7_10device_ptrIiEEiEEEEvT0_T1_,@"STO_CUDA_ENTRY STV_DEFAULT"
_ZN3cub18CUB_300001_SM_10006detail8for_each13static_kernelINS2_12policy_hub_t12policy_500_tEmN6thrust24THRUST_300001_SM_1000_NS8cuda_cub20__uninitialized_fill7functorINS7_10device_ptrIiEEiEEEEvT0_T1_:
.text._ZN3cub18CUB_300001_SM_10006detail8for_each13static_kernelINS2_12policy_hub_t12policy_500_tEmN6thrust24THRUST_300001_SM_1000_NS8cuda_cub20__uninitialized_fill7functorINS7_10device_ptrIiEEiEEEEvT0_T1_:
        /* <DEDUP_REMOVED lines=8> */
[----:B------:R-:W-:-:S09]  /*0080*/  UISETP.GE.U32.AND.EX UP0, UPT, UR7, URZ, UPT, UP0 ;  /* 0x000000ff0700728c */ /* 0x000fd2000bf06100 */
        /* <DEDUP_REMOVED lines=11> */
.L_x_2:
[----:B------:R-:W0:Y:S01]  /*0140*/  S2R R0, SR_TID.X ;  /* 0x0000000000007919 */ /* 0x000e220000002100 */
[----:B------:R-:W-:Y:S01]  /*0150*/  IMAD.U32 R2, RZ, RZ, UR7 ;  /* 0x00000007ff027e24 */ /* 0x000fe2000f8e00ff */
[----:B------:R-:W1:Y:S01]  /*0160*/  LDCU.64 UR10, c[0x0][0x388] ;  /* 0x00007100ff0a77ac */ /* 0x000e620008000a00 */
[----:B------:R-:W-:Y:S01]  /*0170*/  IMAD.U32 R4, RZ, RZ, UR7 ;  /* 0x00000007ff047e24 */ /* 0x000fe2000f8e00ff */
[----:B0-----:R-:W-:-:S04]  /*0180*/  ISETP.LT.U32.AND P0, PT, R0, UR6, PT ;  /* 0x0000000600007c0c */ /* 0x001fc8000bf01070 */
[----:B------:R-:W-:Y:S01]  /*0190*/  ISETP.GT.U32.AND.EX P0, PT, R2, RZ, PT, P0 ;  /* 0x000000ff0200720c */ /* 0x000fe20003f04100 */
[C---:B------:R-:W-:Y:S01]  /*01a0*/  VIADD R2, R0.reuse, 0x100 ;  /* 0x0000010000027836 */ /* 0x040fe20000000000 */
[----:B------:R-:W-:-:S04]  /*01b0*/  IADD3 R0, P2, PT, R0, UR4, RZ ;  /* 0x0000000400007c10 */ /* 0x000fc8000ff5e0ff */
[----:B------:R-:W-:Y:S01]  /*01c0*/  ISETP.LT.U32.AND P1, PT, R2, UR6, PT ;  /* 0x0000000602007c0c */ /* 0x000fe2000bf21070 */
[----:B------:R-:W-:Y:S01]  /*01d0*/  IMAD.X R3, RZ, RZ, UR5, P2 ;  /* 0x00000005ff037e24 */ /* 0x000fe200090e06ff */
[----:B-1----:R-:W-:Y:S02]  /*01e0*/  LEA R2, P2, R0, UR10, 0x2 ;  /* 0x0000000a00027c11 */ /* 0x002fe4000f8410ff */
[----:B------:R-:W-:Y:S02]  /*01f0*/  ISETP.GT.U32.AND.EX P1, PT, R4, RZ, PT, P1 ;  /* 0x000000ff0400720c */ /* 0x000fe40003f24110 */
[----:B------:R-:W-:Y:S01]  /*0200*/  LEA.HI.X R3, R0, UR11, R3, 0x2, P2 ;  /* 0x0000000b00037c11 */ /* 0x000fe200090f1403 */
[----:B------:R-:W0:Y:S04]  /*0210*/  @P0 LDC R5, c[0x0][0x390] ;  /* 0x0000e400ff050b82 */ /* 0x000e280000000800 */
[----:B0-----:R0:W-:Y:S06]  /*0220*/  @P0 STG.E desc[UR8][R2.64], R5 ;  /* 0x0000000502000986 */ /* 0x0011ec000c101908 */
[----:B------:R-:W-:Y:S05]  /*0230*/  @!P1 EXIT ;  /* 0x000000000000994d */ /* 0x000fea0003800000 */
[----:B0-----:R-:W0:Y:S02]  /*0240*/  LDC R5, c[0x0][0x390] ;  /* 0x0000e400ff057b82 */ /* 0x001e240000000800 */
[----:B0-----:R-:W-:Y:S01]  /*0250*/  STG.E desc[UR8][R2.64+0x400], R5 ;  /* 0x0004000502007986 */ /* 0x001fe2000c101908 */
[----:B------:R-:W-:Y:S05]  /*0260*/  EXIT ;  /* 0x000000000000794d */ /* 0x000fea0003800000 */
.L_x_3:
        /* <DEDUP_REMOVED lines=9> */
.L_x_8:


//--------------------- .text._ZN3cub18CUB_300001_SM_10006detail8for_each13static_kernelINS2_12policy_hub_t12policy_500_tEmN6thrust24THRUST_300001_SM_1000_NS8cuda_cub6__fill7functorINS7_6detail15normal_iteratorINS7_10device_ptrIiEEEEiEEEEvT0_T1_ --------------------------
	.section	.text._ZN3cub18CUB_300001_SM_10006detail8for_each13static_kernelINS2_12policy_hub_t12policy_500_tEmN6thrust24THRUST_300001_SM_1000_NS8cuda_cub6__fill7functorINS7_6detail15normal_iteratorINS7_10device_ptrIiEEEEiEEEEvT0_T1_,"ax",@progbits
	.align	128
        .global         _ZN3cub18CUB_300001_SM_10006detail8for_each13static_kernelINS2_12policy_hub_t12policy_500_tEmN6thrust24THRUST_300001_SM_1000_NS8cuda_cub6__fill7functorINS7_6detail15normal_iteratorINS7_10device_ptrIiEEEEiEEEEvT0_T1_
        .type           _ZN3cub18CUB_300001_SM_10006detail8for_each13static_kernelINS2_12policy_hub_t12policy_500_tEmN6thrust24THRUST_300001_SM_1000_NS8cuda_cub6__fill7functorINS7_6detail15normal_iteratorINS7_10device_ptrIiEEEEiEEEEvT0_T1_,@function
        .size           _ZN3cub18CUB_300001_SM_10006detail8for_each13static_kernelINS2_12policy_hub_t12policy_500_tEmN6thrust24THRUST_300001_SM_1000_NS8cuda_cub6__fill7functorINS7_6detail15normal_iteratorINS7_10device_ptrIiEEEEiEEEEvT0_T1_,(.L_x_9 - _ZN3cub18CUB_300001_SM_10006detail8for_each13static_kernelINS2_12policy_hub_t12policy_500_tEmN6thrust24THRUST_300001_SM_1000_NS8cuda_cub6__fill7functorINS7_6detail15normal_iteratorINS7_10device_ptrIiEEEEiEEEEvT0_T1_)
        .other          _ZN3cub18CUB_300001_SM_10006detail8for_each13static_kernelINS2_12policy_hub_t12policy_500_tEmN6thrust24THRUST_300001_SM_1000_NS8cuda_cub6__fill7functorINS7_6detail15normal_iteratorINS7_10device_ptrIiEEEEiEEEEvT0_T1_,@"STO_CUDA_ENTRY STV_DEFAULT"
_ZN3cub18CUB_300001_SM_10006detail8for_each13static_kernelINS2_12policy_hub_t12policy_500_tEmN6thrust24THRUST_300001_SM_1000_NS8cuda_cub6__fill7functorINS7_6detail15normal_iteratorINS7_10device_ptrIiEEEEiEEEEvT0_T1_:
.text._ZN3cub18CUB_300001_SM_10006detail8for_each13static_kernelINS2_12policy_hub_t12policy_500_tEmN6thrust24THRUST_300001_SM_1000_NS8cuda_cub6__fill7functorINS7_6detail15normal_iteratorINS7_10device_ptrIiEEEEiEEEEvT0_T1_:
        /* <DEDUP_REMOVED lines=20> */
.L_x_4:
        /* <DEDUP_REMOVED lines=19> */
.L_x_5:
        /* <DEDUP_REMOVED lines=9> */
.L_x_9:


//--------------------- .text._ZN3cub18CUB_300001_SM_10006detail11EmptyKernelIvEEvv --------------------------
	.section	.text._ZN3cub18CUB_300001_SM_10006detail11EmptyKernelIvEEvv,"ax",@progbits
	.align	128
        .global         _ZN3cub18CUB_300001_SM_10006detail11EmptyKernelIvEEvv
        .type           _ZN3cub18CUB_300001_SM_10006detail11EmptyKernelIvEEvv,@function
        .size           _ZN3cub18CUB_300001_SM_10006detail11EmptyKernelIvEEvv,(.L_x_10 - _ZN3cub18CUB_300001_SM_10006detail11EmptyKernelIvEEvv)
        .other          _ZN3cub18CUB_300001_SM_10006detail11EmptyKernelIvEEvv,@"STO_CUDA_ENTRY STV_DEFAULT"
_ZN3cub18CUB_300001_SM_10006detail11EmptyKernelIvEEvv:
.text._ZN3cub18CUB_300001_SM_10006detail11EmptyKernelIvEEvv:
[----:B------:R-:W-:Y:S01]  /*0000*/  LDC R1, c[0x0][0x37c] ;  /* 0x0000df00ff017b82 */ /* 0x000fe20000000800 */
[----:B------:R-:W-:Y:S05]  /*0010*/  EXIT ;  /* 0x000000000000794d */ /* 0x000fea0003800000 */
.L_x_6:
        /* <DEDUP_REMOVED lines=14> */
.L_x_10:


//--------------------- .nv.shared.reserved.0     --------------------------
	.section	.nv.shared.reserved.0,"aw",@nobits
	.weak		__nv_reservedSMEM_offset_0_alias
	.size		__nv_reservedSMEM_offset_0_alias, 0, 64
	.other		__nv_reservedSMEM_offset_0_alias,@"STO_CUDA_RESERVED_SHARED STV_DEFAULT"
__nv_reservedSMEM_offset_0_alias:
	.zero		0
	.zero		64


//--------------------- .nv.global                --------------------------
	.section	.nv.global,"aw",@nobits
.nv.global:
	.type		_ZN34_INTERNAL_8c6de933_4_k_cu_e5d550966thrust24THRUST_300001_SM_1000_NS12placeholders2_8E,@object
	.size		_ZN34_INTERNAL_8c6de933_4_k_cu_e5d550966thrust24THRUST_300001_SM_1000_NS12placeholders2_8E,(_ZN34_INTERNAL_8c6de933_4_k_cu_e5d550964cuda3std3__436_GLOBAL__N__8c6de933_4_k_cu_e5d550966ignoreE - _ZN34_INTERNAL_8c6de933_4_k_cu_e5d550966thrust24THRUST_300001_SM_1000_NS12placeholders2_8E)
_ZN34_INTERNAL_8c6de933_4_k_cu_e5d550966thrust24THRUST_300001_SM_1000_NS12placeholders2_8E:
	.zero		1
	.type		_ZN34_INTERNAL_8c6de933_4_k_cu_e5d550964cuda3std3__436_GLOBAL__N__8c6de933_4_k_cu_e5d550966ignoreE,@object
	.size		_ZN34_INTERNAL_8c6de933_4_k_cu_e5d550964cuda3std3__436_GLOBAL__N__8c6de933_4_k_cu_e5d550966ignoreE,(_ZN34_INTERNAL_8c6de933_4_k_cu_e5d550964cuda3std6ranges3__45__cpo4dataE - _ZN34_INTERNAL_8c6de933_4_k_cu_e5d550964cuda3std3__436_GLOBAL__N__8c6de933_4_k_cu_e5d550966ignoreE)
_ZN34_INTERNAL_8c6de933_4_k_cu_e5d550964cuda3std3__436_GLOBAL__N__8c6de933_4_k_cu_e5d550966ignoreE:
	.zero		1
	.type		_ZN34_INTERNAL_8c6de933_4_k_cu_e5d550964cuda3std6ranges3__45__cpo4dataE,@object
	.size		_ZN34_INTERNAL_8c6de933_4_k_cu_e5d550964cuda3std6ranges3__45__cpo4dataE,(_ZN34_INTERNAL_8c6de933_4_k_cu_e5d550966thrust24THRUST_300001_SM_1000_NS6system3cpp3parE - _ZN34_INTERNAL_8c6de933_4_k_cu_e5d550964cuda3std6ranges3__45__cpo4dataE)
_ZN34_INTERNAL_8c6de933_4_k_cu_e5d550964cuda3std6ranges3__45__cpo4dataE:
	.zero		1
	.type		_ZN34_INTERNAL_8c6de933_4_k_cu_e5d550966thrust24THRUST_300001_SM_1000_NS6system3cpp3parE,@object
	.size		_ZN34_INTERNAL_8c6de933_4_k_cu_e5d550966thrust24THRUST_300001_SM_1000_NS6system3cpp3parE,(_ZN34_INTERNAL_8c6de933_4_k_cu_e5d550964cuda3std3__45__cpo5beginE - _ZN34_INTERNAL_8c6de933_4_k_cu_e5d550966thrust24THRUST_300001_SM_1000_NS6system3cpp3parE)
_ZN34_INTERNAL_8c6de933_4_k_cu_e5d550966thrust24THRUST_300001_SM_1000_NS6system3cpp3parE:
	.zero		1
	.type		_ZN34_INTERNAL_8c6de933_4_k_cu_e5d550964cuda3std3__45__cpo5beginE,@object
	.size		_ZN34_INTERNAL_8c6de933_4_k_cu_e5d550964cuda3std3__45__cpo5beginE,(_ZN34_INTERNAL_8c6de933_4_k_cu_e5d550964cuda3std6ranges3__45__cpo5beginE - _ZN34_INTERNAL_8c6de933_4_k_cu_e5d550964cuda3std3__45__cpo5beginE)
_ZN34_INTERNAL_8c6de933_4_k_cu_e5d550964cuda3std3__45__cpo5beginE:
	.zero		1
	.type		_ZN34_INTERNAL_8c6de933_4_k_cu_e5d550964cuda3std6ranges3__45__cpo5beginE,@object
	.size		_ZN34_INTERNAL_8c6de933_4_k_cu_e5d550964cuda3std6ranges3__45__cpo5beginE,(_ZN34_INTERNAL_8c6de933_4_k_cu_e5d550966thrust24THRUST_300001_SM_1000_NS6deviceE - _ZN34_INTERNAL_8c6de933_4_k_cu_e5d550964cuda3std6ranges3__45__cpo5beginE)
_ZN34_INTERNAL_8c6de933_4_k_cu_e5d550964cuda3std6ranges3__45__cpo5beginE:
	.zero		1
	.type		_ZN34_INTERNAL_8c6de933_4_k_cu_e5d550966thrust24THRUST_300001_SM_1000_NS6deviceE,@object
	.size		_ZN34_INTERNAL_8c6de933_4_k_cu_e5d550966thrust24THRUST_300001_SM_1000_NS6deviceE,(_ZN34_INTERNAL_8c6de933_4_k_cu_e5d550964cuda3std3__47nulloptE - _ZN34_INTERNAL_8c6de933_4_k_cu_e5d550966thrust24THRUST_300001_SM_1000_NS6deviceE)
_ZN34_INTERNAL_8c6de933_4_k_cu_e5d550966thrust24THRUST_300001_SM_1000_NS6deviceE:
	.zero		1
	.type		_ZN34_INTERNAL_8c6de933_4_k_cu_e5d550964cuda3std3__47nulloptE,@object
	.size		_ZN34_INTERNAL_8c6de933_4_k_cu_e5d550964cuda3std3__47nulloptE,(_ZN34_INTERNAL_8c6de933_4_k_cu_e5d550964cuda3std6ranges3__45__cpo8distanceE - _ZN34_INTERNAL_8c6de933_4_k_cu_e5d550964cuda3std3__47nulloptE)
_ZN34_INTERNAL_8c6de933_4_k_cu_e5d550964cuda3std3__47nulloptE:
	.zero		1
	.type		_ZN34_INTERNAL_8c6de933_4_k_cu_e5d550964cuda3std6ranges3__45__cpo8distanceE,@object
	.size		_ZN34_INTERNAL_8c6de933_4_k_cu_e5d550964cuda3std6ranges3__45__cpo8distanceE,(_ZN34_INTERNAL_8c6de933_4_k_cu_e5d550966thrust24THRUST_300001_SM_1000_NS12placeholders2_4E - _ZN34_INTERNAL_8c6de933_4_k_cu_e5d550964cuda3std6ranges3__45__cpo8distanceE)
_ZN34_INTERNAL_8c6de933_4_k_cu_e5d550964cuda3std6ranges3__45__cpo8distanceE:
	.zero		1
	.type		_ZN34_INTERNAL_8c6de933_4_k_cu_e5d550966thrust24THRUST_300001_SM_1000_NS12placeholders2_4E,@object
	.size		_ZN34_INTERNAL_8c6de933_4_k_cu_e5d550966thrust24THRUST_300001_SM_1000_NS12placeholders2_4E,(_ZN34_INTERNAL_8c6de933_4_k_cu_e5d550964cuda3std3__45__cpo6rbeginE - _ZN34_INTERNAL_8c6de933_4_k_cu_e5d550966thrust24THRUST_300001_SM_1000_NS12placeholders2_4E)
_ZN34_INTERNAL_8c6de933_4_k_cu_e5d550966thrust24THRUST_300001_SM_1000_NS12placeholders2_4E:
	.zero		1
	.type		_ZN34_INTERNAL_8c6de933_4_k_cu_e5d550964cuda3std3__45__cpo6rbeginE,@object
	.size		_ZN34_INTERNAL_8c6de933_4_k_cu_e5d550964cuda3std3__45__cpo6rbeginE,(_ZN34_INTERNAL_8c6de933_4_k_cu_e5d550964cuda3std6ranges3__45__cpo7advanceE - _ZN34_INTERNAL_8c6de933_4_k_cu_e5d550964cuda3std3__45__cpo6rbeginE)
_ZN34_INTERNAL_8c6de933_4_k_cu_e5d550964cuda3std3__45__cpo6rbeginE:
	.zero		1
	.type		_ZN34_INTERNAL_8c6de933_4_k_cu_e5d550964cuda3std6ranges3__45__cpo7advanceE,@object
	.size		_ZN34_INTERNAL_8c6de933_4_k_cu_e5d550964cuda3std6ranges3__45__cpo7advanceE,(_ZN34_INTERNAL_8c6de933_4_k_cu_e5d550966thrust24THRUST_300001_SM_1000_NS12placeholders3_10E - _ZN34_INTERNAL_8c6de933_4_k_cu_e5d550964cuda3std6ranges3__45__cpo7advanceE)
_ZN34_INTERNAL_8c6de933_4_k_cu_e5d550964cuda3std6ranges3__45__cpo7advanceE:
	.zero		1
	.type		_ZN34_INTERNAL_8c6de933_4_k_cu_e5d550966thrust24THRUST_300001_SM_1000_NS12placeholders3_10E,@object
	.size		_ZN34_INTERNAL_8c6de933_4_k_cu_e5d550966thrust24THRUST_300001_SM_1000_NS12placeholders3_10E,(_ZN34_INTERNAL_8c6de933_4_k_cu_e5d550964cuda3std3__48in_placeE - _ZN34_INTERNAL_8c6de933_4_k_cu_e5d550966thrust24THRUST_300001_SM_1000_NS12placeholders3_10E)
_ZN34_INTERNAL_8c6de933_4_k_cu_e5d550966thrust24THRUST_300001_SM_1000_NS12placeholders3_10E:
	.zero		1
	.type		_ZN34_INTERNAL_8c6de933_4_k_cu_e5d550964cuda3std3__48in_placeE,@object
	.size		_ZN34_INTERNAL_8c6de933_4_k_cu_e5d550964cuda3std3__48in_placeE,(_ZN34_INTERNAL_8c6de933_4_k_cu_e5d550964cuda3std6ranges3__45__cpo4sizeE - _ZN34_INTERNAL_8c6de933_4_k_cu_e5d550964cuda3std3__48in_placeE)
_ZN34_INTERNAL_8c6de933_4_k_cu_e5d550964cuda3std3__48in_placeE:
	.zero		1
	.type		_ZN34_INTERNAL_8c6de933_4_k_cu_e5d550964cuda3std6ranges3__45__cpo4sizeE,@object
	.size		_ZN34_INTERNAL_8c6de933_4_k_cu_e5d550964cuda3std6ranges3__45__cpo4sizeE,(_ZN34_INTERNAL_8c6de933_4_k_cu_e5d550966thrust24THRUST_300001_SM_1000_NS12placeholders2_2E - _ZN34_INTERNAL_8c6de933_4_k_cu_e5d550964cuda3std6ranges3__45__cpo4sizeE)
_ZN34_INTERNAL_8c6de933_4_k_cu_e5d550964cuda3std6ranges3__45__cpo4sizeE:
	.zero		1
	.type		_ZN34_INTERNAL_8c6de933_4_k_cu_e5d550966thrust24THRUST_300001_SM_1000_NS12placeholders2_2E,@object
	.size		_ZN34_INTERNAL_8c6de933_4_k_cu_e5d550966thrust24THRUST_300001_SM_1000_NS12placeholders2_2E,(_ZN34_INTERNAL_8c6de933_4_k_cu_e5d550964cuda3std3__45__cpo6cbeginE - _ZN34_INTERNAL_8c6de933_4_k_cu_e5d550966thrust24THRUST_300001_SM_1000_NS12placeholders2_2E)
_ZN34_INTERNAL_8c6de933_4_k_cu_e5d550966thrust24THRUST_300001_SM_1000_NS12placeholders2_2E:
	.zero		1
	.type		_ZN34_INTERNAL_8c6de933_4_k_cu_e5d550964cuda3std3__45__cpo6cbeginE,@object
	.size		_ZN34_INTERNAL_8c6de933_4_k_cu_e5d550964cuda3std3__45__cpo6cbeginE,(_ZN34_INTERNAL_8c6de933_4_k_cu_e5d550964cuda3std6ranges3__45__cpo6cbeginE - _ZN34_INTERNAL_8c6de933_4_k_cu_e5d550964cuda3std3__45__cpo6cbeginE)
_ZN34_INTERNAL_8c6de933_4_k_cu_e5d550964cuda3std3__45__cpo6cbeginE:
	.zero		1
	.type		_ZN34_INTERNAL_8c6de933_4_k_cu_e5d550964cuda3std6ranges3__45__cpo6cbeginE,@object
	.size		_ZN34_INTERNAL_8c6de933_4_k_cu_e5d550964cuda3std6ranges3__45__cpo6cbeginE,(_ZN34_INTERNAL_8c6de933_4_k_cu_e5d550966thrust24THRUST_300001_SM_1000_NS12placeholders2_6E - _ZN34_INTERNAL_8c6de933_4_k_cu_e5d550964cuda3std6ranges3__45__cpo6cbeginE)
_ZN34_INTERNAL_8c6de933_4_k_cu_e5d550964cuda3std6ranges3__45__cpo6cbeginE:
	.zero		1
	.type		_ZN34_INTERNAL_8c6de933_4_k_cu_e5d550966thrust24THRUST_300001_SM_1000_NS12placeholders2_6E,@object
	.size		_ZN34_INTERNAL_8c6de933_4_k_cu_e5d550966thrust24THRUST_300001_SM_1000_NS12placeholders2_6E,(_ZN34_INTERNAL_8c6de933_4_k_cu_e5d550964cuda3std3__45__cpo7crbeginE - _ZN34_INTERNAL_8c6de933_4_k_cu_e5d550966thrust24THRUST_300001_SM_1000_NS12placeholders2_6E)
_ZN34_INTERNAL_8c6de933_4_k_cu_e5d550966thrust24THRUST_300001_SM_1000_NS12placeholders2_6E:
	.zero		1
	.type		_ZN34_INTERNAL_8c6de933_4_k_cu_e5d550964cuda3std3__45__cpo7crbeginE,@object
	.size		_ZN34_INTERNAL_8c6de933_4_k_cu_e5d550964cuda3std3__45__cpo7crbeginE,(_ZN34_INTERNAL_8c6de933_4_k_cu_e5d550964cuda3std6ranges3__45__cpo4nextE - _ZN34_INTERNAL_8c6de933_4_k_cu_e5d550964cuda3std3__45__cpo7crbeginE)
_ZN34_INTERNAL_8c6de933_4_k_cu_e5d550964cuda3std3__45__cpo7crbeginE:
	.zero		1
	.type		_ZN34_INTERNAL_8c6de933_4_k_cu_e5d550964cuda3std6ranges3__45__cpo4nextE,@object
	.size		_ZN34_INTERNAL_8c6de933_4_k_cu_e5d550964cuda3std6ranges3__45__cpo4nextE,(_ZN34_INTERNAL_8c6de933_4_k_cu_e5d550964cuda3std6ranges3__45__cpo4swapE - _ZN34_INTERNAL_8c6de933_4_k_cu_e5d550964cuda3std6ranges3__45__cpo4nextE)
_ZN34_INTERNAL_8c6de933_4_k_cu_e5d550964cuda3std6ranges3__45__cpo4nextE:
	.zero		1
	.type		_ZN34_INTERNAL_8c6de933_4_k_cu_e5d550964cuda3std6ranges3__45__cpo4swapE,@object
	.size		_ZN34_INTERNAL_8c6de933_4_k_cu_e5d550964cuda3std6ranges3__45__cpo4swapE,(_ZN34_INTERNAL_8c6de933_4_k_cu_e5d550966thrust24THRUST_300001_SM_1000_NS8cuda_cub10par_nosyncE - _ZN34_INTERNAL_8c6de933_4_k_cu_e5d550964cuda3std6ranges3__45__cpo4swapE)
_ZN34_INTERNAL_8c6de933_4_k_cu_e5d550964cuda3std6ranges3__45__cpo4swapE:
	.zero		1
	.type		_ZN34_INTERNAL_8c6de933_4_k_cu_e5d550966thrust24THRUST_300001_SM_1000_NS8cuda_cub10par_nosyncE,@object
	.size		_ZN34_INTERNAL_8c6de933_4_k_cu_e5d550966thrust24THRUST_300001_SM_1000_NS8cuda_cub10par_nosyncE,(_ZN34_INTERNAL_8c6de933_4_k_cu_e5d550966thrust24THRUST_300001_SM_1000_NS3seqE - _ZN34_INTERNAL_8c6de933_4_k_cu_e5d550966thrust24THRUST_300001_SM_1000_NS8cuda_cub10par_nosyncE)
_ZN34_INTERNAL_8c6de933_4_k_cu_e5d550966thrust24THRUST_300001_SM_1000_NS8cuda_cub10par_nosyncE:
	.zero		1
	.type		_ZN34_INTERNAL_8c6de933_4_k_cu_e5d550966thrust24THRUST_300001_SM_1000_NS3seqE,@object
	.size		_ZN34_INTERNAL_8c6de933_4_k_cu_e5d550966thrust24THRUST_300001_SM_1000_NS3seqE,(_ZN34_INTERNAL_8c6de933_4_k_cu_e5d550964cuda3std3__420unreachable_sentinelE - _ZN34_INTERNAL_8c6de933_4_k_cu_e5d550966thrust24THRUST_300001_SM_1000_NS3seqE)
_ZN34_INTERNAL_8c6de933_4_k_cu_e5d550966thrust24THRUST_300001_SM_1000_NS3seqE:
	.zero		1
	.type		_ZN34_INTERNAL_8c6de933_4_k_cu_e5d550964cuda3std3__420unreachable_sentinelE,@object
	.size		_ZN34_INTERNAL_8c6de933_4_k_cu_e5d550964cuda3std3__420unreachable_sentinelE,(_ZN34_INTERNAL_8c6de933_4_k_cu_e5d550964cuda3std6ranges3__45__cpo5ssizeE - _ZN34_INTERNAL_8c6de933_4_k_cu_e5d550964cuda3std3__420unreachable_sentinelE)
_ZN34_INTERNAL_8c6de933_4_k_cu_e5d550964cuda3std3__420unreachable_sentinelE:
	.zero		1
	.type		_ZN34_INTERNAL_8c6de933_4_k_cu_e5d550964cuda3std6ranges3__45__cpo5ssizeE,@object
	.size		_ZN34_INTERNAL_8c6de933_4_k_cu_e5d550964cuda3std6ranges3__45__cpo5ssizeE,(_ZN34_INTERNAL_8c6de933_4_k_cu_e5d550966thrust24THRUST_300001_SM_1000_NS12placeholders2_3E - _ZN34_INTERNAL_8c6de933_4_k_cu_e5d550964cuda3std6ranges3__45__cpo5ssizeE)
_ZN34_INTERNAL_8c6de933_4_k_cu_e5d550964cuda3std6ranges3__45__cpo5ssizeE:
	.zero		1
	.type		_ZN34_INTERNAL_8c6de933_4_k_cu_e5d550966thrust24THRUST_300001_SM_1000_NS12placeholders2_3E,@object
	.size		_ZN34_INTERNAL_8c6de933_4_k_cu_e5d550966thrust24THRUST_300001_SM_1000_NS12placeholders2_3E,(_ZN34_INTERNAL_8c6de933_4_k_cu_e5d550964cuda3std3__45__cpo4cendE - _ZN34_INTERNAL_8c6de933_4_k_cu_e5d550966thrust24THRUST_300001_SM_1000_NS12placeholders2_3E)
_ZN34_INTERNAL_8c6de933_4_k_cu_e5d550966thrust24THRUST_300001_SM_1000_NS12placeholders2_3E:
	.zero		1
	.type		_ZN34_INTERNAL_8c6de933_4_k_cu_e5d550964cuda3std3__45__cpo4cendE,@object
	.size		_ZN34_INTERNAL_8c6de933_4_k_cu_e5d550964cuda3std3__45__cpo4cendE,(_ZN34_INTERNAL_8c6de933_4_k_cu_e5d550964cuda3std6ranges3__45__cpo4cendE - _ZN34_INTERNAL_8c6de933_4_k_cu_e5d550964cuda3std3__45__cpo4cendE)
_ZN34_INTERNAL_8c6de933_4_k_cu_e5d550964cuda3std3__45__cpo4cendE:
	.zero		1
	.type		_ZN34_INTERNAL_8c6de933_4_k_cu_e5d550964cuda3std6ranges3__45__cpo4cendE,@object
	.size		_ZN34_INTERNAL_8c6de933_4_k_cu_e5d550964cuda3std6ranges3__45__cpo4cendE,(_ZN34_INTERNAL_8c6de933_4_k_cu_e5d550966thrust24THRUST_300001_SM_1000_NS12placeholders2_7E - _ZN34_INTERNAL_8c6de933_4_k_cu_e5d550964cuda3std6ranges3__45__cpo4cendE)
_ZN34_INTERNAL_8c6de933_4_k_cu_e5d550964cuda3std6ranges3__45__cpo4cendE:
	.zero		1
	.type		_ZN34_INTERNAL_8c6de933_4_k_cu_e5d550966thrust24THRUST_300001_SM_1000_NS12placeholders2_7E,@object
	.size		_ZN34_INTERNAL_8c6de933_4_k_cu_e5d550966thrust24THRUST_300001_SM_1000_NS12placeholders2_7E,(_ZN34_INTERNAL_8c6de933_4_k_cu_e5d550964cuda3std3__45__cpo5crendE - _ZN34_INTERNAL_8c6de933_4_k_cu_e5d550966thrust24THRUST_300001_SM_1000_NS12placeholders2_7E)
_ZN34_INTERNAL_8c6de933_4_k_cu_e5d550966thrust24THRUST_300001_SM_1000_NS12placeholders2_7E:
	.zero		1
	.type		_ZN34_INTERNAL_8c6de933_4_k_cu_e5d550964cuda3std3__45__cpo5crendE,@object
	.size		_ZN34_INTERNAL_8c6de933_4_k_cu_e5d550964cuda3std3__45__cpo5crendE,(_ZN34_INTERNAL_8c6de933_4_k_cu_e5d550964cuda3std6ranges3__45__cpo4prevE - _ZN34_INTERNAL_8c6de933_4_k_cu_e5d550964cuda3std3__45__cpo5crendE)
_ZN34_INTERNAL_8c6de933_4_k_cu_e5d550964cuda3std3__45__cpo5crendE:
	.zero		1
	.type		_ZN34_INTERNAL_8c6de933_4_k_cu_e5d550964cuda3std6ranges3__45__cpo4prevE,@object
	.size		_ZN34_INTERNAL_8c6de933_4_k_cu_e5d550964cuda3std6ranges3__45__cpo4prevE,(_ZN34_INTERNAL_8c6de933_4_k_cu_e5d550964cuda3std6ranges3__45__cpo9iter_moveE - _ZN34_INTERNAL_8c6de933_4_k_cu_e5d550964cuda3std6ranges3__45__cpo4prevE)
_ZN34_INTERNAL_8c6de933_4_k_cu_e5d550964cuda3std6ranges3__45__cpo4prevE:
	.zero		1
	.type		_ZN34_INTERNAL_8c6de933_4_k_cu_e5d550964cuda3std6ranges3__45__cpo9iter_moveE,@object
	.size		_ZN34_INTERNAL_8c6de933_4_k_cu_e5d550964cuda3std6ranges3__45__cpo9iter_moveE,(_ZN34_INTERNAL_8c6de933_4_k_cu_e5d550966thrust24THRUST_300001_SM_1000_NS6system6detail10sequential3seqE - _ZN34_INTERNAL_8c6de933_4_k_cu_e5d550964cuda3std6ranges3__45__cpo9iter_moveE)
_ZN34_INTERNAL_8c6de933_4_k_cu_e5d550964cuda3std6ranges3__45__cpo9iter_moveE:
	.zero		1
	.type		_ZN34_INTERNAL_8c6de933_4_k_cu_e5d550966thrust24THRUST_300001_SM_1000_NS6system6detail10sequential3seqE,@object
	.size		_ZN34_INTERNAL_8c6de933_4_k_cu_e5d550966thrust24THRUST_300001_SM_1000_NS6system6detail10sequential3seqE,(_ZN34_INTERNAL_8c6de933_4_k_cu_e5d550966thrust24THRUST_300001_SM_1000_NS12placeholders2_9E - _ZN34_INTERNAL_8c6de933_4_k_cu_e5d550966thrust24THRUST_300001_SM_1000_NS6system6detail10sequential3seqE)
_ZN34_INTERNAL_8c6de933_4_k_cu_e5d550966thrust24THRUST_300001_SM_1000_NS6system6detail10sequential3seqE:
	.zero		1
	.type		_ZN34_INTERNAL_8c6de933_4_k_cu_e5d550966thrust24THRUST_300001_SM_1000_NS12placeholders2_9E,@object
	.size		_ZN34_INTERNAL_8c6de933_4_k_cu_e5d550966thrust24THRUST_300001_SM_1000_NS12placeholders2_9E,(_ZN34_INTERNAL_8c6de933_4_k_cu_e5d550964cuda3std3__419piecewise_constructE - _ZN34_INTERNAL_8c6de933_4_k_cu_e5d550966thrust24THRUST_300001_SM_1000_NS12placeholders2_9E)
_ZN34_INTERNAL_8c6de933_4_k_cu_e5d550966thrust24THRUST_300001_SM_1000_NS12placeholders2_9E:
	.zero		1
	.type		_ZN34_INTERNAL_8c6de933_4_k_cu_e5d550964cuda3std3__419piecewise_constructE,@object
	.size		_ZN34_INTERNAL_8c6de933_4_k_cu_e5d550964cuda3std3__419piecewise_constructE,(_ZN34_INTERNAL_8c6de933_4_k_cu_e5d550964cuda3std6ranges3__45__cpo5cdataE - _ZN34_INTERNAL_8c6de933_4_k_cu_e5d550964cuda3std3__419piecewise_constructE)
_ZN34_INTERNAL_8c6de933_4_k_cu_e5d550964cuda3std3__419piecewise_constructE:
	.zero		1
	.type		_ZN34_INTERNAL_8c6de933_4_k_cu_e5d550964cuda3std6ranges3__45__cpo5cdataE,@object
	.size		_ZN34_INTERNAL_8c6de933_4_k_cu_e5d550964cuda3std6ranges3__45__cpo5cdataE,(_ZN34_INTERNAL_8c6de933_4_k_cu_e5d550966thrust24THRUST_300001_SM_1000_NS12placeholders2_1E - _ZN34_INTERNAL_8c6de933_4_k_cu_e5d550964cuda3std6ranges3__45__cpo5cdataE)
_ZN34_INTERNAL_8c6de933_4_k_cu_e5d550964cuda3std6ranges3__45__cpo5cdataE:
	.zero		1
	.type		_ZN34_INTERNAL_8c6de933_4_k_cu_e5d550966thrust24THRUST_300001_SM_1000_NS12placeholders2_1E,@object
	.size		_ZN34_INTERNAL_8c6de933_4_k_cu_e5d550966thrust24THRUST_300001_SM_1000_NS12placeholders2_1E,(_ZN34_INTERNAL_8c6de933_4_k_cu_e5d550964cuda3std3__45__cpo3endE - _ZN34_INTERNAL_8c6de933_4_k_cu_e5d550966thrust24THRUST_300001_SM_1000_NS12placeholders2_1E)
_ZN34_INTERNAL_8c6de933_4_k_cu_e5d550966thrust24THRUST_300001_SM_1000_NS12placeholders2_1E:
	.zero		1
	.type		_ZN34_INTERNAL_8c6de933_4_k_cu_e5d550964cuda3std3__45__cpo3endE,@object
	.size		_ZN34_INTERNAL_8c6de933_4_k_cu_e5d550964cuda3std3__45__cpo3endE,(_ZN34_INTERNAL_8c6de933_4_k_cu_e5d550964cuda3std6ranges3__45__cpo3endE - _ZN34_INTERNAL_8c6de933_4_k_cu_e5d550964cuda3std3__45__cpo3endE)
_ZN34_INTERNAL_8c6de933_4_k_cu_e5d550964cuda3std3__45__cpo3endE:
	.zero		1
	.type		_ZN34_INTERNAL_8c6de933_4_k_cu_e5d550964cuda3std6ranges3__45__cpo3endE,@object
	.size		_ZN34_INTERNAL_8c6de933_4_k_cu_e5d550964cuda3std6ranges3__45__cpo3endE,(_ZN34_INTERNAL_8c6de933_4_k_cu_e5d550966thrust24THRUST_300001_SM_1000_NS12placeholders2_5E - _ZN34_INTERNAL_8c6de933_4_k_cu_e5d550964cuda3std6ranges3__45__cpo3endE)
_ZN34_INTERNAL_8c6de933_4_k_cu_e5d550964cuda3std6ranges3__45__cpo3endE:
	.zero		1
	.type		_ZN34_INTERNAL_8c6de933_4_k_cu_e5d550966thrust24THRUST_300001_SM_1000_NS12placeholders2_5E,@object
	.size		_ZN34_INTERNAL_8c6de933_4_k_cu_e5d550966thrust24THRUST_300001_SM_1000_NS12placeholders2_5E,(_ZN34_INTERNAL_8c6de933_4_k_cu_e5d550964cuda3std3__45__cpo4rendE - _ZN34_INTERNAL_8c6de933_4_k_cu_e5d550966thrust24THRUST_300001_SM_1000_NS12placeholders2_5E)
_ZN34_INTERNAL_8c6de933_4_k_cu_e5d550966thrust24THRUST_300001_SM_1000_NS12placeholders2_5E:
	.zero		1
	.type		_ZN34_INTERNAL_8c6de933_4_k_cu_e5d550964cuda3std3__45__cpo4rendE,@object
	.size		_ZN34_INTERNAL_8c6de933_4_k_cu_e5d550964cuda3std3__45__cpo4rendE,(_ZN34_INTERNAL_8c6de933_4_k_cu_e5d550964cuda3std6ranges3__45__cpo9iter_swapE - _ZN34_INTERNAL_8c6de933_4_k_cu_e5d550964cuda3std3__45__cpo4rendE)
_ZN34_INTERNAL_8c6de933_4_k_cu_e5d550964cuda3std3__45__cpo4rendE:
	.zero		1
	.type		_ZN34_INTERNAL_8c6de933_4_k_cu_e5d550964cuda3std6ranges3__45__cpo9iter_swapE,@object
	.size		_ZN34_INTERNAL_8c6de933_4_k_cu_e5d550964cuda3std6ranges3__45__cpo9iter_swapE,(_ZN34_INTERNAL_8c6de933_4_k_cu_e5d550964cuda3std3__48unexpectE - _ZN34_INTERNAL_8c6de933_4_k_cu_e5d550964cuda3std6ranges3__45__cpo9iter_swapE)
_ZN34_INTERNAL_8c6de933_4_k_cu_e5d550964cuda3std6ranges3__45__cpo9iter_swapE:
	.zero		1
	.type		_ZN34_INTERNAL_8c6de933_4_k_cu_e5d550964cuda3std3__48unexpectE,@object
	.size		_ZN34_INTERNAL_8c6de933_4_k_cu_e5d550964cuda3std3__48unexpectE,(_ZN34_INTERNAL_8c6de933_4_k_cu_e5d550966thrust24THRUST_300001_SM_1000_NS8cuda_cub3parE - _ZN34_INTERNAL_8c6de933_4_k_cu_e5d550964cuda3std3__48unexpectE)
_ZN34_INTERNAL_8c6de933_4_k_cu_e5d550964cuda3std3__48unexpectE:
	.zero		1
	.type		_ZN34_INTERNAL_8c6de933_4_k_cu_e5d550966thrust24THRUST_300001_SM_1000_NS8cuda_cub3parE,@object
	.size		_ZN34_INTERNAL_8c6de933_4_k_cu_e5d550966thrust24THRUST_300001_SM_1000_NS8cuda_cub3parE,(.L_29 - _ZN34_INTERNAL_8c6de933_4_k_cu_e5d550966thrust24THRUST_300001_SM_1000_NS8cuda_cub3parE)
_ZN34_INTERNAL_8c6de933_4_k_cu_e5d550966thrust24THRUST_300001_SM_1000_NS8cuda_cub3parE:
	.zero		1
.L_29:


//--------------------- .nv.constant0._ZN3cub18CUB_300001_SM_10006detail8for_each13static_kernelINS2_12policy_hub_t12policy_500_tElN6thrust24THRUST_300001_SM_1000_NS8cuda_cub6__fill7functorINS7_6detail15normal_iteratorINS7_10device_ptrIiEEEEiEEEEvT0_T1_ --------------------------
	.section	.nv.constant0._ZN3cub18CUB_300001_SM_10006detail8for_each13static_kernelINS2_12policy_hub_t12policy_500_tElN6thrust24THRUST_300001_SM_1000_NS8cuda_cub6__fill7functorINS7_6detail15normal_iteratorINS7_10device_ptrIiEEEEiEEEEvT0_T1_,"a",@progbits
	.sectionflags	@""
	.align	4
.nv.constant0._ZN3cub18CUB_300001_SM_10006detail8for_each13static_kernelINS2_12policy_hub_t12policy_500_tElN6thrust24THRUST_300001_SM_1000_NS8cuda_cub6__fill7functorINS7_6detail15normal_iteratorINS7_10device_ptrIiEEEEiEEEEvT0_T1_:
	.zero		920


//--------------------- .nv.constant0._ZN3cub18CUB_300001_SM_10006detail8for_each13static_kernelINS2_12policy_hub_t12policy_500_tEmN6thrust24THRUST_300001_SM_1000_NS8cuda_cub20__uninitialized_fill7functorINS7_10device_ptrIiEEiEEEEvT0_T1_ --------------------------
	.section	.nv.constant0._ZN3cub18CUB_300001_SM_10006detail8for_each13static_kernelINS2_12policy_hub_t12policy_500_tEmN6thrust24THRUST_300001_SM_1000_NS8cuda_cub20__uninitialized_fill7functorINS7_10device_ptrIiEEiEEEEvT0_T1_,"a",@progbits
	.sectionflags	@""
	.align	4
.nv.constant0._ZN3cub18CUB_300001_SM_10006detail8for_each13static_kernelINS2_12policy_hub_t12policy_500_tEmN6thrust24THRUST_300001_SM_1000_NS8cuda_cub20__uninitialized_fill7functorINS7_10device_ptrIiEEiEEEEvT0_T1_:
	.zero		920


//--------------------- .nv.constant0._ZN3cub18CUB_300001_SM_10006detail8for_each13static_kernelINS2_12policy_hub_t12policy_500_tEmN6thrust24THRUST_300001_SM_1000_NS8cuda_cub6__fill7functorINS7_6detail15normal_iteratorINS7_10device_ptrIiEEEEiEEEEvT0_T1_ --------------------------
	.section	.nv.constant0._ZN3cub18CUB_300001_SM_10006detail8for_each13static_kernelINS2_12policy_hub_t12policy_500_tEmN6thrust24THRUST_300001_SM_1000_NS8cuda_cub6__fill7functorINS7_6detail15normal_iteratorINS7_10device_ptrIiEEEEiEEEEvT0_T1_,"a",@progbits
	.sectionflags	@""
	.align	4
.nv.constant0._ZN3cub18CUB_300001_SM_10006detail8for_each13static_kernelINS2_12policy_hub_t12policy_500_tEmN6thrust24THRUST_300001_SM_1000_NS8cuda_cub6__fill7functorINS7_6detail15normal_iteratorINS7_10device_ptrIiEEEEiEEEEvT0_T1_:
	.zero		920


//--------------------- .nv.constant0._ZN3cub18CUB_300001_SM_10006detail11EmptyKernelIvEEvv --------------------------
	.section	.nv.constant0._ZN3cub18CUB_300001_SM_10006detail11EmptyKernelIvEEvv,"a",@progbits
	.sectionflags	@""
	.align	4
.nv.constant0._ZN3cub18CUB_300001_SM_10006detail11EmptyKernelIvEEvv:
	.zero		896


//--------------------- SYMBOLS --------------------------

	.type		.nv.reservedSmem.offset0,@object
	.size		.nv.reservedSmem.offset0,0x4
